//
// Generated by NVIDIA NVVM Compiler
//
// Compiler Build ID: CL-36424714
// Cuda compilation tools, release 13.0, V13.0.88
// Based on NVVM 20.0.0
//

.version 9.0
.target sm_100
.address_size 64

	// .globl	_Z14matrixMultiplyPfS_S_i
.global .align 1 .u8 retreat;
.global .align 4 .u32 global_idx;
// _ZZ25matrixMultiplyPTB_dynamicPfS_S_i4dim3E8curr_idx has been demoted

.visible .entry _Z14matrixMultiplyPfS_S_i(
	.param .u64 .ptr .align 1 _Z14matrixMultiplyPfS_S_i_param_0,
	.param .u64 .ptr .align 1 _Z14matrixMultiplyPfS_S_i_param_1,
	.param .u64 .ptr .align 1 _Z14matrixMultiplyPfS_S_i_param_2,
	.param .u32 _Z14matrixMultiplyPfS_S_i_param_3
)
{
	.reg .pred 	%p<10>;
	.reg .b32 	%r<40>;
	.reg .b32 	%f<67>;
	.reg .b64 	%rd<67>;

	ld.param.u64 	%rd14, [_Z14matrixMultiplyPfS_S_i_param_0];
	ld.param.u64 	%rd15, [_Z14matrixMultiplyPfS_S_i_param_1];
	ld.param.u32 	%r18, [_Z14matrixMultiplyPfS_S_i_param_3];
	cvta.to.global.u64 	%rd1, %rd15;
	cvta.to.global.u64 	%rd2, %rd14;
	mov.u32 	%r19, %ctaid.y;
	mov.u32 	%r20, %ntid.y;
	mov.u32 	%r21, %tid.y;
	mad.lo.s32 	%r1, %r19, %r20, %r21;
	mov.u32 	%r22, %ctaid.x;
	mov.u32 	%r23, %ntid.x;
	mov.u32 	%r24, %tid.x;
	mad.lo.s32 	%r2, %r22, %r23, %r24;
	max.s32 	%r25, %r1, %r2;
	setp.ge.s32 	%p1, %r25, %r18;
	@%p1 bra 	$L__BB0_13;
	mul.lo.s32 	%r3, %r18, %r1;
	and.b32  	%r4, %r18, 7;
	setp.lt.u32 	%p2, %r18, 8;
	mov.f32 	%f66, 0f00000000;
	mov.b32 	%r38, 0;
	@%p2 bra 	$L__BB0_4;
	and.b32  	%r38, %r18, 2147483640;
	neg.s32 	%r36, %r38;
	mul.wide.s32 	%rd16, %r18, 4;
	add.s64 	%rd3, %rd1, %rd16;
	shl.b32 	%r7, %r18, 3;
	mul.wide.s32 	%rd17, %r18, 8;
	add.s64 	%rd4, %rd1, %rd17;
	mul.wide.s32 	%rd18, %r18, 12;
	add.s64 	%rd5, %rd1, %rd18;
	mul.wide.s32 	%rd19, %r18, 16;
	add.s64 	%rd6, %rd1, %rd19;
	mul.wide.s32 	%rd20, %r18, 20;
	add.s64 	%rd7, %rd1, %rd20;
	mul.wide.s32 	%rd21, %r18, 24;
	add.s64 	%rd8, %rd1, %rd21;
	mul.wide.s32 	%rd22, %r18, 28;
	add.s64 	%rd9, %rd1, %rd22;
	mul.wide.u32 	%rd23, %r3, 4;
	add.s64 	%rd24, %rd23, %rd2;
	add.s64 	%rd66, %rd24, 16;
	mov.f32 	%f66, 0f00000000;
	mov.u32 	%r35, %r2;
$L__BB0_3:
	.pragma "nounroll";
	mul.wide.s32 	%rd25, %r35, 4;
	add.s64 	%rd26, %rd3, %rd25;
	add.s64 	%rd27, %rd4, %rd25;
	add.s64 	%rd28, %rd5, %rd25;
	add.s64 	%rd29, %rd6, %rd25;
	add.s64 	%rd30, %rd7, %rd25;
	add.s64 	%rd31, %rd8, %rd25;
	add.s64 	%rd32, %rd9, %rd25;
	add.s64 	%rd33, %rd1, %rd25;
	ld.global.f32 	%f16, [%rd66+-16];
	ld.global.f32 	%f17, [%rd33];
	fma.rn.f32 	%f18, %f16, %f17, %f66;
	ld.global.f32 	%f19, [%rd66+-12];
	ld.global.f32 	%f20, [%rd26];
	fma.rn.f32 	%f21, %f19, %f20, %f18;
	ld.global.f32 	%f22, [%rd66+-8];
	ld.global.f32 	%f23, [%rd27];
	fma.rn.f32 	%f24, %f22, %f23, %f21;
	ld.global.f32 	%f25, [%rd66+-4];
	ld.global.f32 	%f26, [%rd28];
	fma.rn.f32 	%f27, %f25, %f26, %f24;
	ld.global.f32 	%f28, [%rd66];
	ld.global.f32 	%f29, [%rd29];
	fma.rn.f32 	%f30, %f28, %f29, %f27;
	ld.global.f32 	%f31, [%rd66+4];
	ld.global.f32 	%f32, [%rd30];
	fma.rn.f32 	%f33, %f31, %f32, %f30;
	ld.global.f32 	%f34, [%rd66+8];
	ld.global.f32 	%f35, [%rd31];
	fma.rn.f32 	%f36, %f34, %f35, %f33;
	ld.global.f32 	%f37, [%rd66+12];
	ld.global.f32 	%f38, [%rd32];
	fma.rn.f32 	%f66, %f37, %f38, %f36;
	add.s32 	%r36, %r36, 8;
	add.s32 	%r35, %r35, %r7;
	add.s64 	%rd66, %rd66, 32;
	setp.ne.s32 	%p3, %r36, 0;
	@%p3 bra 	$L__BB0_3;
$L__BB0_4:
	setp.eq.s32 	%p4, %r4, 0;
	@%p4 bra 	$L__BB0_12;
	and.b32  	%r13, %r18, 3;
	setp.lt.u32 	%p5, %r4, 4;
	@%p5 bra 	$L__BB0_7;
	add.s32 	%r27, %r38, %r3;
	mul.wide.u32 	%rd34, %r27, 4;
	add.s64 	%rd35, %rd2, %rd34;
	ld.global.f32 	%f40, [%rd35];
	mad.lo.s32 	%r28, %r38, %r18, %r2;
	mul.wide.s32 	%rd36, %r28, 4;
	add.s64 	%rd37, %rd1, %rd36;
	ld.global.f32 	%f41, [%rd37];
	fma.rn.f32 	%f42, %f40, %f41, %f66;
	cvt.u64.u32 	%rd38, %r3;
	cvt.u64.u32 	%rd39, %r38;
	add.s64 	%rd40, %rd39, %rd38;
	shl.b64 	%rd41, %rd40, 2;
	add.s64 	%rd42, %rd2, %rd41;
	ld.global.f32 	%f43, [%rd42+4];
	mul.wide.s32 	%rd43, %r18, 4;
	add.s64 	%rd44, %rd37, %rd43;
	ld.global.f32 	%f44, [%rd44];
	fma.rn.f32 	%f45, %f43, %f44, %f42;
	ld.global.f32 	%f46, [%rd42+8];
	add.s64 	%rd45, %rd44, %rd43;
	ld.global.f32 	%f47, [%rd45];
	fma.rn.f32 	%f48, %f46, %f47, %f45;
	ld.global.f32 	%f49, [%rd42+12];
	add.s64 	%rd46, %rd45, %rd43;
	ld.global.f32 	%f50, [%rd46];
	fma.rn.f32 	%f66, %f49, %f50, %f48;
	add.s32 	%r38, %r38, 4;
$L__BB0_7:
	setp.eq.s32 	%p6, %r13, 0;
	@%p6 bra 	$L__BB0_12;
	setp.eq.s32 	%p7, %r13, 1;
	@%p7 bra 	$L__BB0_10;
	add.s32 	%r29, %r38, %r3;
	mul.wide.u32 	%rd47, %r29, 4;
	add.s64 	%rd48, %rd2, %rd47;
	ld.global.f32 	%f52, [%rd48];
	mad.lo.s32 	%r30, %r38, %r18, %r2;
	mul.wide.s32 	%rd49, %r30, 4;
	add.s64 	%rd50, %rd1, %rd49;
	ld.global.f32 	%f53, [%rd50];
	fma.rn.f32 	%f54, %f52, %f53, %f66;
	cvt.u64.u32 	%rd51, %r3;
	cvt.u64.u32 	%rd52, %r38;
	add.s64 	%rd53, %rd52, %rd51;
	shl.b64 	%rd54, %rd53, 2;
	add.s64 	%rd55, %rd2, %rd54;
	ld.global.f32 	%f55, [%rd55+4];
	mul.wide.s32 	%rd56, %r18, 4;
	add.s64 	%rd57, %rd50, %rd56;
	ld.global.f32 	%f56, [%rd57];
	fma.rn.f32 	%f66, %f55, %f56, %f54;
	add.s32 	%r38, %r38, 2;
$L__BB0_10:
	and.b32  	%r31, %r18, 1;
	setp.eq.b32 	%p8, %r31, 1;
	not.pred 	%p9, %p8;
	@%p9 bra 	$L__BB0_12;
	add.s32 	%r32, %r38, %r3;
	mul.wide.u32 	%rd58, %r32, 4;
	add.s64 	%rd59, %rd2, %rd58;
	ld.global.f32 	%f57, [%rd59];
	mad.lo.s32 	%r33, %r38, %r18, %r2;
	mul.wide.s32 	%rd60, %r33, 4;
	add.s64 	%rd61, %rd1, %rd60;
	ld.global.f32 	%f58, [%rd61];
	fma.rn.f32 	%f66, %f57, %f58, %f66;
$L__BB0_12:
	ld.param.u64 	%rd65, [_Z14matrixMultiplyPfS_S_i_param_2];
	add.s32 	%r34, %r3, %r2;
	cvta.to.global.u64 	%rd62, %rd65;
	mul.wide.s32 	%rd63, %r34, 4;
	add.s64 	%rd64, %rd62, %rd63;
	st.global.f32 	[%rd64], %f66;
$L__BB0_13:
	ret;

}
	// .globl	_Z17matrixMultiplyPTBPfS_S_i4dim3
.visible .entry _Z17matrixMultiplyPTBPfS_S_i4dim3(
	.param .u64 .ptr .align 1 _Z17matrixMultiplyPTBPfS_S_i4dim3_param_0,
	.param .u64 .ptr .align 1 _Z17matrixMultiplyPTBPfS_S_i4dim3_param_1,
	.param .u64 .ptr .align 1 _Z17matrixMultiplyPTBPfS_S_i4dim3_param_2,
	.param .u32 _Z17matrixMultiplyPTBPfS_S_i4dim3_param_3,
	.param .align 4 .b8 _Z17matrixMultiplyPTBPfS_S_i4dim3_param_4[12]
)
{
	.reg .pred 	%p<15>;
	.reg .b32 	%r<69>;
	.reg .b32 	%f<67>;
	.reg .b64 	%rd<41>;

	ld.param.u32 	%r32, [_Z17matrixMultiplyPTBPfS_S_i4dim3_param_4+8];
	ld.param.u32 	%r1, [_Z17matrixMultiplyPTBPfS_S_i4dim3_param_4];
	ld.param.u32 	%r33, [_Z17matrixMultiplyPTBPfS_S_i4dim3_param_4+4];
	ld.param.u64 	%rd4, [_Z17matrixMultiplyPTBPfS_S_i4dim3_param_0];
	ld.param.u64 	%rd5, [_Z17matrixMultiplyPTBPfS_S_i4dim3_param_1];
	ld.param.u64 	%rd6, [_Z17matrixMultiplyPTBPfS_S_i4dim3_param_2];
	ld.param.u32 	%r31, [_Z17matrixMultiplyPTBPfS_S_i4dim3_param_3];
	cvta.to.global.u64 	%rd1, %rd5;
	cvta.to.global.u64 	%rd2, %rd4;
	cvta.to.global.u64 	%rd3, %rd6;
	mul.lo.s32 	%r2, %r1, %r33;
	mul.lo.s32 	%r3, %r2, %r32;
	mov.u32 	%r62, %ctaid.x;
	setp.ge.u32 	%p1, %r62, %r3;
	@%p1 bra 	$L__BB1_20;
	mov.u32 	%r5, %ntid.y;
	mov.u32 	%r6, %tid.y;
	mov.u32 	%r7, %ntid.x;
	mov.u32 	%r8, %tid.x;
	setp.gt.s32 	%p2, %r31, 0;
	mov.u32 	%r9, %nctaid.x;
	@%p2 bra 	$L__BB1_2;
	bra.uni 	$L__BB1_17;
$L__BB1_2:
	and.b32  	%r10, %r31, 7;
	and.b32  	%r41, %r31, 2147483640;
	neg.s32 	%r11, %r41;
	mul.wide.u32 	%rd33, %r31, 4;
$L__BB1_3:
	rem.u32 	%r42, %r62, %r2;
	div.u32 	%r43, %r42, %r1;
	mul.lo.s32 	%r44, %r43, %r1;
	sub.s32 	%r45, %r42, %r44;
	mad.lo.s32 	%r13, %r43, %r5, %r6;
	mad.lo.s32 	%r14, %r45, %r7, %r8;
	max.s32 	%r46, %r13, %r14;
	setp.lt.s32 	%p5, %r46, %r31;
	@%p5 bra 	$L__BB1_5;
$L__BB1_4:
	add.s32 	%r62, %r62, %r9;
	setp.lt.u32 	%p14, %r62, %r3;
	@%p14 bra 	$L__BB1_3;
	bra.uni 	$L__BB1_20;
$L__BB1_5:
	add.s32 	%r48, %r31, -1;
	setp.lt.u32 	%p6, %r48, 7;
	mul.lo.s32 	%r21, %r13, %r31;
	mov.f32 	%f66, 0f00000000;
	mov.b32 	%r66, 0;
	@%p6 bra 	$L__BB1_8;
	mov.f32 	%f66, 0f00000000;
	mov.b32 	%r64, 0;
	mov.u32 	%r63, %r11;
$L__BB1_7:
	.pragma "nounroll";
	and.b32  	%r66, %r31, 2147483640;
	add.s32 	%r50, %r64, %r21;
	mul.wide.s32 	%rd9, %r50, 4;
	add.s64 	%rd10, %rd2, %rd9;
	ld.global.f32 	%f16, [%rd10];
	mad.lo.s32 	%r51, %r64, %r31, %r14;
	mul.wide.s32 	%rd11, %r51, 4;
	add.s64 	%rd12, %rd1, %rd11;
	ld.global.f32 	%f17, [%rd12];
	fma.rn.f32 	%f18, %f16, %f17, %f66;
	ld.global.f32 	%f19, [%rd10+4];
	mul.wide.u32 	%rd13, %r31, 4;
	add.s64 	%rd14, %rd12, %rd13;
	ld.global.f32 	%f20, [%rd14];
	fma.rn.f32 	%f21, %f19, %f20, %f18;
	ld.global.f32 	%f22, [%rd10+8];
	add.s64 	%rd15, %rd14, %rd13;
	ld.global.f32 	%f23, [%rd15];
	fma.rn.f32 	%f24, %f22, %f23, %f21;
	ld.global.f32 	%f25, [%rd10+12];
	add.s64 	%rd16, %rd15, %rd13;
	ld.global.f32 	%f26, [%rd16];
	fma.rn.f32 	%f27, %f25, %f26, %f24;
	ld.global.f32 	%f28, [%rd10+16];
	add.s64 	%rd17, %rd16, %rd13;
	ld.global.f32 	%f29, [%rd17];
	fma.rn.f32 	%f30, %f28, %f29, %f27;
	ld.global.f32 	%f31, [%rd10+20];
	add.s64 	%rd18, %rd17, %rd13;
	ld.global.f32 	%f32, [%rd18];
	fma.rn.f32 	%f33, %f31, %f32, %f30;
	ld.global.f32 	%f34, [%rd10+24];
	add.s64 	%rd19, %rd18, %rd13;
	ld.global.f32 	%f35, [%rd19];
	fma.rn.f32 	%f36, %f34, %f35, %f33;
	ld.global.f32 	%f37, [%rd10+28];
	add.s64 	%rd20, %rd19, %rd13;
	ld.global.f32 	%f38, [%rd20];
	fma.rn.f32 	%f66, %f37, %f38, %f36;
	add.s32 	%r64, %r64, 8;
	add.s32 	%r63, %r63, 8;
	setp.eq.s32 	%p7, %r63, 0;
	@%p7 bra 	$L__BB1_8;
	bra.uni 	$L__BB1_7;
$L__BB1_8:
	setp.eq.s32 	%p8, %r10, 0;
	@%p8 bra 	$L__BB1_16;
	add.s32 	%r52, %r10, -1;
	setp.lt.u32 	%p9, %r52, 3;
	@%p9 bra 	$L__BB1_11;
	add.s32 	%r53, %r66, %r21;
	mul.wide.s32 	%rd21, %r53, 4;
	add.s64 	%rd22, %rd2, %rd21;
	ld.global.f32 	%f40, [%rd22];
	mad.lo.s32 	%r54, %r66, %r31, %r14;
	mul.wide.s32 	%rd23, %r54, 4;
	add.s64 	%rd24, %rd1, %rd23;
	ld.global.f32 	%f41, [%rd24];
	fma.rn.f32 	%f42, %f40, %f41, %f66;
	ld.global.f32 	%f43, [%rd22+4];
	add.s64 	%rd26, %rd24, %rd33;
	ld.global.f32 	%f44, [%rd26];
	fma.rn.f32 	%f45, %f43, %f44, %f42;
	ld.global.f32 	%f46, [%rd22+8];
	add.s64 	%rd27, %rd26, %rd33;
	ld.global.f32 	%f47, [%rd27];
	fma.rn.f32 	%f48, %f46, %f47, %f45;
	ld.global.f32 	%f49, [%rd22+12];
	add.s64 	%rd28, %rd27, %rd33;
	ld.global.f32 	%f50, [%rd28];
	fma.rn.f32 	%f66, %f49, %f50, %f48;
	add.s32 	%r66, %r66, 4;
$L__BB1_11:
	and.b32  	%r55, %r31, 3;
	setp.eq.s32 	%p10, %r55, 0;
	@%p10 bra 	$L__BB1_16;
	setp.eq.s32 	%p11, %r55, 1;
	@%p11 bra 	$L__BB1_14;
	add.s32 	%r56, %r66, %r21;
	mul.wide.s32 	%rd29, %r56, 4;
	add.s64 	%rd30, %rd2, %rd29;
	ld.global.f32 	%f52, [%rd30];
	mad.lo.s32 	%r57, %r66, %r31, %r14;
	mul.wide.s32 	%rd31, %r57, 4;
	add.s64 	%rd32, %rd1, %rd31;
	ld.global.f32 	%f53, [%rd32];
	fma.rn.f32 	%f54, %f52, %f53, %f66;
	ld.global.f32 	%f55, [%rd30+4];
	add.s64 	%rd34, %rd32, %rd33;
	ld.global.f32 	%f56, [%rd34];
	fma.rn.f32 	%f66, %f55, %f56, %f54;
	add.s32 	%r66, %r66, 2;
$L__BB1_14:
	and.b32  	%r58, %r31, 1;
	setp.eq.b32 	%p12, %r58, 1;
	not.pred 	%p13, %p12;
	@%p13 bra 	$L__BB1_16;
	add.s32 	%r59, %r66, %r21;
	mul.wide.s32 	%rd35, %r59, 4;
	add.s64 	%rd36, %rd2, %rd35;
	ld.global.f32 	%f57, [%rd36];
	mad.lo.s32 	%r60, %r66, %r31, %r14;
	mul.wide.s32 	%rd37, %r60, 4;
	add.s64 	%rd38, %rd1, %rd37;
	ld.global.f32 	%f58, [%rd38];
	fma.rn.f32 	%f66, %f57, %f58, %f66;
$L__BB1_16:
	add.s32 	%r61, %r14, %r21;
	mul.wide.s32 	%rd39, %r61, 4;
	add.s64 	%rd40, %rd3, %rd39;
	st.global.f32 	[%rd40], %f66;
	bra.uni 	$L__BB1_4;
$L__BB1_17:
	rem.u32 	%r34, %r62, %r2;
	div.u32 	%r35, %r34, %r1;
	mul.lo.s32 	%r36, %r35, %r1;
	sub.s32 	%r37, %r34, %r36;
	mad.lo.s32 	%r28, %r35, %r5, %r6;
	mad.lo.s32 	%r29, %r37, %r7, %r8;
	max.s32 	%r38, %r28, %r29;
	setp.ge.s32 	%p3, %r38, %r31;
	@%p3 bra 	$L__BB1_19;
	mad.lo.s32 	%r39, %r28, %r31, %r29;
	mul.wide.s32 	%rd7, %r39, 4;
	add.s64 	%rd8, %rd3, %rd7;
	mov.b32 	%r40, 0;
	st.global.u32 	[%rd8], %r40;
$L__BB1_19:
	add.s32 	%r62, %r62, %r9;
	setp.lt.u32 	%p4, %r62, %r3;
	@%p4 bra 	$L__BB1_17;
$L__BB1_20:
	ret;

}
	// .globl	_Z25matrixMultiplyPTB_dynamicPfS_S_i4dim3
.visible .entry _Z25matrixMultiplyPTB_dynamicPfS_S_i4dim3(
	.param .u64 .ptr .align 1 _Z25matrixMultiplyPTB_dynamicPfS_S_i4dim3_param_0,
	.param .u64 .ptr .align 1 _Z25matrixMultiplyPTB_dynamicPfS_S_i4dim3_param_1,
	.param .u64 .ptr .align 1 _Z25matrixMultiplyPTB_dynamicPfS_S_i4dim3_param_2,
	.param .u32 _Z25matrixMultiplyPTB_dynamicPfS_S_i4dim3_param_3,
	.param .align 4 .b8 _Z25matrixMultiplyPTB_dynamicPfS_S_i4dim3_param_4[12]
)
{
	.reg .pred 	%p<13>;
	.reg .b16 	%rs<2>;
	.reg .b32 	%r<63>;
	.reg .b32 	%f<68>;
	.reg .b64 	%rd<40>;
	// demoted variable
	.shared .align 4 .u32 _ZZ25matrixMultiplyPTB_dynamicPfS_S_i4dim3E8curr_idx;
	ld.param.u32 	%r25, [_Z25matrixMultiplyPTB_dynamicPfS_S_i4dim3_param_4+8];
	ld.param.u32 	%r1, [_Z25matrixMultiplyPTB_dynamicPfS_S_i4dim3_param_4];
	ld.param.u32 	%r26, [_Z25matrixMultiplyPTB_dynamicPfS_S_i4dim3_param_4+4];
	ld.param.u64 	%rd4, [_Z25matrixMultiplyPTB_dynamicPfS_S_i4dim3_param_0];
	ld.param.u64 	%rd5, [_Z25matrixMultiplyPTB_dynamicPfS_S_i4dim3_param_1];
	ld.param.u32 	%r24, [_Z25matrixMultiplyPTB_dynamicPfS_S_i4dim3_param_3];
	cvta.to.global.u64 	%rd1, %rd5;
	cvta.to.global.u64 	%rd2, %rd4;
	mov.u32 	%r2, %tid.x;
	mov.u32 	%r3, %tid.y;
	mov.u32 	%r27, %tid.z;
	or.b32  	%r28, %r3, %r27;
	or.b32  	%r4, %r28, %r2;
	mul.lo.s32 	%r5, %r1, %r26;
	mul.lo.s32 	%r6, %r5, %r25;
	and.b32  	%r7, %r24, 7;
	and.b32  	%r8, %r24, 3;
	and.b32  	%r9, %r24, 2147483640;
	and.b32  	%r10, %r24, 1;
	neg.s32 	%r11, %r9;
	mul.wide.u32 	%rd30, %r24, 4;
$L__BB2_1:
	setp.ne.s32 	%p1, %r4, 0;
	@%p1 bra 	$L__BB2_5;
	ld.volatile.global.u8 	%rs1, [retreat];
	setp.eq.s16 	%p2, %rs1, 0;
	@%p2 bra 	$L__BB2_4;
	add.s32 	%r29, %r6, 1;
	st.volatile.shared.u32 	[_ZZ25matrixMultiplyPTB_dynamicPfS_S_i4dim3E8curr_idx], %r29;
	bra.uni 	$L__BB2_5;
$L__BB2_4:
	atom.global.add.u32 	%r30, [global_idx], 1;
	st.volatile.shared.u32 	[_ZZ25matrixMultiplyPTB_dynamicPfS_S_i4dim3E8curr_idx], %r30;
$L__BB2_5:
	bar.sync 	0;
	ld.volatile.shared.u32 	%r31, [_ZZ25matrixMultiplyPTB_dynamicPfS_S_i4dim3E8curr_idx];
	setp.gt.u32 	%p3, %r31, %r6;
	@%p3 bra 	$L__BB2_20;
	ld.volatile.shared.u32 	%r32, [_ZZ25matrixMultiplyPTB_dynamicPfS_S_i4dim3E8curr_idx];
	ld.volatile.shared.u32 	%r33, [_ZZ25matrixMultiplyPTB_dynamicPfS_S_i4dim3E8curr_idx];
	rem.u32 	%r35, %r32, %r5;
	sub.s32 	%r36, %r32, %r35;
	sub.s32 	%r37, %r33, %r36;
	div.u32 	%r38, %r37, %r1;
	ld.volatile.shared.u32 	%r39, [_ZZ25matrixMultiplyPTB_dynamicPfS_S_i4dim3E8curr_idx];
	mad.lo.s32 	%r40, %r38, %r1, %r36;
	sub.s32 	%r41, %r39, %r40;
	mov.u32 	%r42, %ntid.y;
	mad.lo.s32 	%r12, %r38, %r42, %r3;
	mov.u32 	%r43, %ntid.x;
	mad.lo.s32 	%r44, %r41, %r43, %r2;
	max.s32 	%r45, %r12, %r44;
	setp.ge.s32 	%p4, %r45, %r24;
	@%p4 bra 	$L__BB2_1;
	setp.lt.s32 	%p5, %r24, 1;
	mov.f32 	%f67, 0f00000000;
	@%p5 bra 	$L__BB2_19;
	setp.lt.u32 	%p6, %r24, 8;
	mul.lo.s32 	%r14, %r12, %r24;
	mov.f32 	%f67, 0f00000000;
	mov.b32 	%r61, 0;
	@%p6 bra 	$L__BB2_11;
	mov.f32 	%f67, 0f00000000;
	mov.b32 	%r59, 0;
	mov.u32 	%r58, %r11;
$L__BB2_10:
	.pragma "nounroll";
	add.s32 	%r48, %r59, %r14;
	mul.wide.s32 	%rd6, %r48, 4;
	add.s64 	%rd7, %rd2, %rd6;
	ld.global.f32 	%f17, [%rd7];
	mad.lo.s32 	%r49, %r59, %r24, %r44;
	mul.wide.s32 	%rd8, %r49, 4;
	add.s64 	%rd9, %rd1, %rd8;
	ld.global.f32 	%f18, [%rd9];
	fma.rn.f32 	%f19, %f17, %f18, %f67;
	ld.global.f32 	%f20, [%rd7+4];
	mul.wide.u32 	%rd10, %r24, 4;
	add.s64 	%rd11, %rd9, %rd10;
	ld.global.f32 	%f21, [%rd11];
	fma.rn.f32 	%f22, %f20, %f21, %f19;
	ld.global.f32 	%f23, [%rd7+8];
	add.s64 	%rd12, %rd11, %rd10;
	ld.global.f32 	%f24, [%rd12];
	fma.rn.f32 	%f25, %f23, %f24, %f22;
	ld.global.f32 	%f26, [%rd7+12];
	add.s64 	%rd13, %rd12, %rd10;
	ld.global.f32 	%f27, [%rd13];
	fma.rn.f32 	%f28, %f26, %f27, %f25;
	ld.global.f32 	%f29, [%rd7+16];
	add.s64 	%rd14, %rd13, %rd10;
	ld.global.f32 	%f30, [%rd14];
	fma.rn.f32 	%f31, %f29, %f30, %f28;
	ld.global.f32 	%f32, [%rd7+20];
	add.s64 	%rd15, %rd14, %rd10;
	ld.global.f32 	%f33, [%rd15];
	fma.rn.f32 	%f34, %f32, %f33, %f31;
	ld.global.f32 	%f35, [%rd7+24];
	add.s64 	%rd16, %rd15, %rd10;
	ld.global.f32 	%f36, [%rd16];
	fma.rn.f32 	%f37, %f35, %f36, %f34;
	ld.global.f32 	%f38, [%rd7+28];
	add.s64 	%rd17, %rd16, %rd10;
	ld.global.f32 	%f39, [%rd17];
	fma.rn.f32 	%f67, %f38, %f39, %f37;
	add.s32 	%r59, %r59, 8;
	add.s32 	%r58, %r58, 8;
	setp.ne.s32 	%p7, %r58, 0;
	mov.u32 	%r61, %r9;
	@%p7 bra 	$L__BB2_10;
$L__BB2_11:
	setp.eq.s32 	%p8, %r7, 0;
	@%p8 bra 	$L__BB2_19;
	add.s32 	%r50, %r7, -1;
	setp.lt.u32 	%p9, %r50, 3;
	@%p9 bra 	$L__BB2_14;
	add.s32 	%r51, %r61, %r14;
	mul.wide.s32 	%rd18, %r51, 4;
	add.s64 	%rd19, %rd2, %rd18;
	ld.global.f32 	%f41, [%rd19];
	mad.lo.s32 	%r52, %r61, %r24, %r44;
	mul.wide.s32 	%rd20, %r52, 4;
	add.s64 	%rd21, %rd1, %rd20;
	ld.global.f32 	%f42, [%rd21];
	fma.rn.f32 	%f43, %f41, %f42, %f67;
	ld.global.f32 	%f44, [%rd19+4];
	add.s64 	%rd23, %rd21, %rd30;
	ld.global.f32 	%f45, [%rd23];
	fma.rn.f32 	%f46, %f44, %f45, %f43;
	ld.global.f32 	%f47, [%rd19+8];
	add.s64 	%rd24, %rd23, %rd30;
	ld.global.f32 	%f48, [%rd24];
	fma.rn.f32 	%f49, %f47, %f48, %f46;
	ld.global.f32 	%f50, [%rd19+12];
	add.s64 	%rd25, %rd24, %rd30;
	ld.global.f32 	%f51, [%rd25];
	fma.rn.f32 	%f67, %f50, %f51, %f49;
	add.s32 	%r61, %r61, 4;
$L__BB2_14:
	setp.eq.s32 	%p10, %r8, 0;
	@%p10 bra 	$L__BB2_19;
	setp.eq.s32 	%p11, %r8, 1;
	@%p11 bra 	$L__BB2_17;
	add.s32 	%r53, %r61, %r14;
	mul.wide.s32 	%rd26, %r53, 4;
	add.s64 	%rd27, %rd2, %rd26;
	ld.global.f32 	%f53, [%rd27];
	mad.lo.s32 	%r54, %r61, %r24, %r44;
	mul.wide.s32 	%rd28, %r54, 4;
	add.s64 	%rd29, %rd1, %rd28;
	ld.global.f32 	%f54, [%rd29];
	fma.rn.f32 	%f55, %f53, %f54, %f67;
	ld.global.f32 	%f56, [%rd27+4];
	add.s64 	%rd31, %rd29, %rd30;
	ld.global.f32 	%f57, [%rd31];
	fma.rn.f32 	%f67, %f56, %f57, %f55;
	add.s32 	%r61, %r61, 2;
$L__BB2_17:
	setp.eq.s32 	%p12, %r10, 0;
	@%p12 bra 	$L__BB2_19;
	add.s32 	%r55, %r61, %r14;
	mul.wide.s32 	%rd32, %r55, 4;
	add.s64 	%rd33, %rd2, %rd32;
	ld.global.f32 	%f58, [%rd33];
	mad.lo.s32 	%r56, %r61, %r24, %r44;
	mul.wide.s32 	%rd34, %r56, 4;
	add.s64 	%rd35, %rd1, %rd34;
	ld.global.f32 	%f59, [%rd35];
	fma.rn.f32 	%f67, %f58, %f59, %f67;
$L__BB2_19:
	ld.param.u64 	%rd39, [_Z25matrixMultiplyPTB_dynamicPfS_S_i4dim3_param_2];
	mad.lo.s32 	%r57, %r12, %r24, %r44;
	cvta.to.global.u64 	%rd36, %rd39;
	mul.wide.s32 	%rd37, %r57, 4;
	add.s64 	%rd38, %rd36, %rd37;
	st.global.f32 	[%rd38], %f67;
	bra.uni 	$L__BB2_1;
$L__BB2_20:
	ret;

}


// ===== COMPILED SASS (sm_100) =====

	.target	sm_100

	.elftype	@"ET_EXEC"


//--------------------- .note.nv.tkinfo           --------------------------
	.section	.note.nv.tkinfo,"",@"SHT_NOTE"
	.sectionflags	@"SHF_NOTE_NV_TKINFO"
	.tkinfo
        /*0018*/ 	.word	0x00000002
        /*0030*/ 	.string	""
        /*0030*/ 	.string	"ptxas"
        /*0030*/ 	.string	"Cuda compilation tools, release 13.0, V13.0.88"
        /*0030*/ 	.string	"Build cuda_13.0.r13.0/compiler.36424714_0"
        /*0030*/ 	.string	"-arch sm_100 -m 64 "



//--------------------- .note.nv.cuinfo           --------------------------
	.section	.note.nv.cuinfo,"",@"SHT_NOTE"
	.sectionflags	@"SHF_NOTE_NV_CUINFO"
        /*0018*/ 	.short	0x0002
        /*001a*/ 	.short	0x0064
        /*001c*/ 	.short	0x0082
	.zero		2


//--------------------- .nv.info                  --------------------------
	.section	.nv.info,"",@"SHT_CUDA_INFO"
	.align	4


	//----- nvinfo : EIATTR_REGCOUNT
	.align		4
        /*0000*/ 	.byte	0x04, 0x2f
        /*0002*/ 	.short	(.L_3 - .L_2)
	.align		4
.L_2:
        /*0004*/ 	.word	index@(_Z14matrixMultiplyPfS_S_i)
        /*0008*/ 	.word	0x0000001e


	//----- nvinfo : EIATTR_FRAME_SIZE
	.align		4
.L_3:
        /*000c*/ 	.byte	0x04, 0x11
        /*000e*/ 	.short	(.L_5 - .L_4)
	.align		4
.L_4:
        /*0010*/ 	.word	index@(_Z14matrixMultiplyPfS_S_i)
        /*0014*/ 	.word	0x00000000


	//----- nvinfo : EIATTR_REGCOUNT
	.align		4
.L_5:
        /*0018*/ 	.byte	0x04, 0x2f
        /*001a*/ 	.short	(.L_7 - .L_6)
	.align		4
.L_6:
        /*001c*/ 	.word	index@(_Z17matrixMultiplyPTBPfS_S_i4dim3)
        /*0020*/ 	.word	0x00000020


	//----- nvinfo : EIATTR_FRAME_SIZE
	.align		4
.L_7:
        /*0024*/ 	.byte	0x04, 0x11
        /*0026*/ 	.short	(.L_9 - .L_8)
	.align		4
.L_8:
        /*0028*/ 	.word	index@(_Z17matrixMultiplyPTBPfS_S_i4dim3)
        /*002c*/ 	.word	0x00000000


	//----- nvinfo : EIATTR_REGCOUNT
	.align		4
.L_9:
        /*0030*/ 	.byte	0x04, 0x2f
        /*0032*/ 	.short	(.L_11 - .L_10)
	.align		4
.L_10:
        /*0034*/ 	.word	index@(_Z25matrixMultiplyPTB_dynamicPfS_S_i4dim3)
        /*0038*/ 	.word	0x00000020


	//----- nvinfo : EIATTR_FRAME_SIZE
	.align		4
.L_11:
        /*003c*/ 	.byte	0x04, 0x11
        /*003e*/ 	.short	(.L_13 - .L_12)
	.align		4
.L_12:
        /*0040*/ 	.word	index@(_Z25matrixMultiplyPTB_dynamicPfS_S_i4dim3)
        /*0044*/ 	.word	0x00000000


	//----- nvinfo : EIATTR_MIN_STACK_SIZE
	.align		4
.L_13:
        /*0048*/ 	.byte	0x04, 0x12
        /*004a*/ 	.short	(.L_15 - .L_14)
	.align		4
.L_14:
        /*004c*/ 	.word	index@(_Z25matrixMultiplyPTB_dynamicPfS_S_i4dim3)
        /*0050*/ 	.word	0x00000000


	//----- nvinfo : EIATTR_MIN_STACK_SIZE
	.align		4
.L_15:
        /*0054*/ 	.byte	0x04, 0x12
        /*0056*/ 	.short	(.L_17 - .L_16)
	.align		4
.L_16:
        /*0058*/ 	.word	index@(_Z17matrixMultiplyPTBPfS_S_i4dim3)
        /*005c*/ 	.word	0x00000000


	//----- nvinfo : EIATTR_MIN_STACK_SIZE
	.align		4
.L_17:
        /*0060*/ 	.byte	0x04, 0x12
        /*0062*/ 	.short	(.L_19 - .L_18)
	.align		4
.L_18:
        /*0064*/ 	.word	index@(_Z14matrixMultiplyPfS_S_i)
        /*0068*/ 	.word	0x00000000
.L_19:


//--------------------- .nv.compat                --------------------------
	.section	.nv.compat,"",@"SHT_CUDA_COMPAT_INFO"
	.align	4
        /*0000*/ 	.byte	0x02, 0x09, 0x00, 0x00, 0x02, 0x02, 0x01, 0x00, 0x02, 0x05, 0x05, 0x00, 0x03, 0x07, 0x01, 0x01
        /*0010*/ 	.byte	0x02, 0x03, 0x00, 0x00, 0x02, 0x06, 0x01, 0x00, 0x04, 0x0b, 0x08, 0x00, 0x09, 0x00, 0x00, 0x00
        /*0020*/ 	.byte	0x00, 0x00, 0x00, 0x00


//--------------------- .nv.info._Z25matrixMultiplyPTB_dynamicPfS_S_i4dim3 --------------------------
	.section	.nv.info._Z25matrixMultiplyPTB_dynamicPfS_S_i4dim3,"",@"SHT_CUDA_INFO"
	.sectionflags	@""
	.align	4


	//----- nvinfo : EIATTR_CUDA_API_VERSION
	.align		4
        /*0000*/ 	.byte	0x04, 0x37
        /*0002*/ 	.short	(.L_21 - .L_20)
.L_20:
        /*0004*/ 	.word	0x00000082


	//----- nvinfo : EIATTR_KPARAM_INFO
	.align		4
.L_21:
        /*0008*/ 	.byte	0x04, 0x17
        /*000a*/ 	.short	(.L_23 - .L_22)
.L_22:
        /*000c*/ 	.word	0x00000000
        /*0010*/ 	.short	0x0004
        /*0012*/ 	.short	0x001c
        /*0014*/ 	.byte	0x00, 0xf0, 0x31, 0x00


	//----- nvinfo : EIATTR_KPARAM_INFO
	.align		4
.L_23:
        /*0018*/ 	.byte	0x04, 0x17
        /*001a*/ 	.short	(.L_25 - .L_24)
.L_24:
        /*001c*/ 	.word	0x00000000
        /*0020*/ 	.short	0x0003
        /*0022*/ 	.short	0x0018
        /*0024*/ 	.byte	0x00, 0xf0, 0x11, 0x00


	//----- nvinfo : EIATTR_KPARAM_INFO
	.align		4
.L_25:
        /*0028*/ 	.byte	0x04, 0x17
        /*002a*/ 	.short	(.L_27 - .L_26)
.L_26:
        /*002c*/ 	.word	0x00000000
        /*0030*/ 	.short	0x0002
        /*0032*/ 	.short	0x0010
        /*0034*/ 	.byte	0x00, 0xf5, 0x21, 0x00


	//----- nvinfo : EIATTR_KPARAM_INFO
	.align		4
.L_27:
        /*0038*/ 	.byte	0x04, 0x17
        /*003a*/ 	.short	(.L_29 - .L_28)
.L_28:
        /*003c*/ 	.word	0x00000000
        /*0040*/ 	.short	0x0001
        /*0042*/ 	.short	0x0008
        /*0044*/ 	.byte	0x00, 0xf5, 0x21, 0x00


	//----- nvinfo : EIATTR_KPARAM_INFO
	.align		4
.L_29:
        /*0048*/ 	.byte	0x04, 0x17
        /*004a*/ 	.short	(.L_31 - .L_30)
.L_30:
        /*004c*/ 	.word	0x00000000
        /*0050*/ 	.short	0x0000
        /*0052*/ 	.short	0x0000
        /*0054*/ 	.byte	0x00, 0xf5, 0x21, 0x00


	//----- nvinfo : EIATTR_SPARSE_MMA_MASK
	.align		4
.L_31:
        /*0058*/ 	.byte	0x03, 0x50
        /*005a*/ 	.short	0x0000


	//----- nvinfo : EIATTR_MAXREG_COUNT
	.align		4
        /*005c*/ 	.byte	0x03, 0x1b
        /*005e*/ 	.short	0x00ff


	//----- nvinfo : EIATTR_NUM_BARRIERS
	.align		4
        /*0060*/ 	.byte	0x02, 0x4c
        /*0062*/ 	.byte	0x01
	.zero		1


	//----- nvinfo : EIATTR_MERCURY_ISA_VERSION
	.align		4
        /*0064*/ 	.byte	0x03, 0x5f
        /*0066*/ 	.short	0x0101


	//----- nvinfo : EIATTR_INT_WARP_WIDE_INSTR_OFFSETS
	.align		4
        /*0068*/ 	.byte	0x04, 0x31
        /*006a*/ 	.short	(.L_33 - .L_32)


	//   ....[0]....
.L_32:
        /*006c*/ 	.word	0x000001a0


	//   ....[1]....
        /*0070*/ 	.word	0x00000260


	//----- nvinfo : EIATTR_VRC_CTA_INIT_COUNT
	.align		4
.L_33:
        /*0074*/ 	.byte	0x02, 0x4a
	.zero		1
	.zero		1


	//----- nvinfo : EIATTR_EXIT_INSTR_OFFSETS
	.align		4
        /*0078*/ 	.byte	0x04, 0x1c
        /*007a*/ 	.short	(.L_35 - .L_34)


	//   ....[0]....
.L_34:
        /*007c*/ 	.word	0x00000300


	//----- nvinfo : EIATTR_CRS_STACK_SIZE
	.align		4
.L_35:
        /*0080*/ 	.byte	0x04, 0x1e
        /*0082*/ 	.short	(.L_37 - .L_36)
.L_36:
        /*0084*/ 	.word	0x00000000


	//----- nvinfo : EIATTR_CBANK_PARAM_SIZE
	.align		4
.L_37:
        /*0088*/ 	.byte	0x03, 0x19
        /*008a*/ 	.short	0x0028


	//----- nvinfo : EIATTR_PARAM_CBANK
	.align		4
        /*008c*/ 	.byte	0x04, 0x0a
        /*008e*/ 	.short	(.L_39 - .L_38)
	.align		4
.L_38:
        /*0090*/ 	.word	index@(.nv.constant0._Z25matrixMultiplyPTB_dynamicPfS_S_i4dim3)
        /*0094*/ 	.short	0x0380
        /*0096*/ 	.short	0x0028


	//----- nvinfo : EIATTR_SW_WAR
	.align		4
.L_39:
        /*0098*/ 	.byte	0x04, 0x36
        /*009a*/ 	.short	(.L_41 - .L_40)
.L_40:
        /*009c*/ 	.word	0x00000008
.L_41:


//--------------------- .nv.info._Z17matrixMultiplyPTBPfS_S_i4dim3 --------------------------
	.section	.nv.info._Z17matrixMultiplyPTBPfS_S_i4dim3,"",@"SHT_CUDA_INFO"
	.sectionflags	@""
	.align	4


	//----- nvinfo : EIATTR_CUDA_API_VERSION
	.align		4
        /*0000*/ 	.byte	0x04, 0x37
        /*0002*/ 	.short	(.L_43 - .L_42)
.L_42:
        /*0004*/ 	.word	0x00000082


	//----- nvinfo : EIATTR_KPARAM_INFO
	.align		4
.L_43:
        /*0008*/ 	.byte	0x04, 0x17
        /*000a*/ 	.short	(.L_45 - .L_44)
.L_44:
        /*000c*/ 	.word	0x00000000
        /*0010*/ 	.short	0x0004
        /*0012*/ 	.short	0x001c
        /*0014*/ 	.byte	0x00, 0xf0, 0x31, 0x00


	//----- nvinfo : EIATTR_KPARAM_INFO
	.align		4
.L_45:
        /*0018*/ 	.byte	0x04, 0x17
        /*001a*/ 	.short	(.L_47 - .L_46)
.L_46:
        /*001c*/ 	.word	0x00000000
        /*0020*/ 	.short	0x0003
        /*0022*/ 	.short	0x0018
        /*0024*/ 	.byte	0x00, 0xf0, 0x11, 0x00


	//----- nvinfo : EIATTR_KPARAM_INFO
	.align		4
.L_47:
        /*0028*/ 	.byte	0x04, 0x17
        /*002a*/ 	.short	(.L_49 - .L_48)
.L_48:
        /*002c*/ 	.word	0x00000000
        /*0030*/ 	.short	0x0002
        /*0032*/ 	.short	0x0010
        /*0034*/ 	.byte	0x00, 0xf5, 0x21, 0x00


	//----- nvinfo : EIATTR_KPARAM_INFO
	.align		4
.L_49:
        /*0038*/ 	.byte	0x04, 0x17
        /*003a*/ 	.short	(.L_51 - .L_50)
.L_50:
        /*003c*/ 	.word	0x00000000
        /*0040*/ 	.short	0x0001
        /*0042*/ 	.short	0x0008
        /*0044*/ 	.byte	0x00, 0xf5, 0x21, 0x00


	//----- nvinfo : EIATTR_KPARAM_INFO
	.align		4
.L_51:
        /*0048*/ 	.byte	0x04, 0x17
        /*004a*/ 	.short	(.L_53 - .L_52)
.L_52:
        /*004c*/ 	.word	0x00000000
        /*0050*/ 	.short	0x0000
        /*0052*/ 	.short	0x0000
        /*0054*/ 	.byte	0x00, 0xf5, 0x21, 0x00


	//----- nvinfo : EIATTR_SPARSE_MMA_MASK
	.align		4
.L_53:
        /*0058*/ 	.byte	0x03, 0x50
        /*005a*/ 	.short	0x0000


	//----- nvinfo : EIATTR_MAXREG_COUNT
	.align		4
        /*005c*/ 	.byte	0x03, 0x1b
        /*005e*/ 	.short	0x00ff


	//----- nvinfo : EIATTR_MERCURY_ISA_VERSION
	.align		4
        /*0060*/ 	.byte	0x03, 0x5f
        /*0062*/ 	.short	0x0101


	//----- nvinfo : EIATTR_VRC_CTA_INIT_COUNT
	.align		4
        /*0064*/ 	.byte	0x02, 0x4a
	.zero		1
	.zero		1


	//----- nvinfo : EIATTR_EXIT_INSTR_OFFSETS
	.align		4
        /*0068*/ 	.byte	0x04, 0x1c
        /*006a*/ 	.short	(.L_55 - .L_54)


	//   ....[0]....
.L_54:
        /*006c*/ 	.word	0x00000070


	//   ....[1]....
        /*0070*/ 	.word	0x00000440


	//   ....[2]....
        /*0074*/ 	.word	0x00000e50


	//----- nvinfo : EIATTR_CRS_STACK_SIZE
	.align		4
.L_55:
        /*0078*/ 	.byte	0x04, 0x1e
        /*007a*/ 	.short	(.L_57 - .L_56)
.L_56:
        /*007c*/ 	.word	0x00000000


	//----- nvinfo : EIATTR_CBANK_PARAM_SIZE
	.align		4
.L_57:
        /*0080*/ 	.byte	0x03, 0x19
        /*0082*/ 	.short	0x0028


	//----- nvinfo : EIATTR_PARAM_CBANK
	.align		4
        /*0084*/ 	.byte	0x04, 0x0a
        /*0086*/ 	.short	(.L_59 - .L_58)
	.align		4
.L_58:
        /*0088*/ 	.word	index@(.nv.constant0._Z17matrixMultiplyPTBPfS_S_i4dim3)
        /*008c*/ 	.short	0x0380
        /*008e*/ 	.short	0x0028


	//----- nvinfo : EIATTR_SW_WAR
	.align		4
.L_59:
        /*0090*/ 	.byte	0x04, 0x36
        /*0092*/ 	.short	(.L_61 - .L_60)
.L_60:
        /*0094*/ 	.word	0x00000008
.L_61:


//--------------------- .nv.info._Z14matrixMultiplyPfS_S_i --------------------------
	.section	.nv.info._Z14matrixMultiplyPfS_S_i,"",@"SHT_CUDA_INFO"
	.sectionflags	@""
	.align	4


	//----- nvinfo : EIATTR_CUDA_API_VERSION
	.align		4
        /*0000*/ 	.byte	0x04, 0x37
        /*0002*/ 	.short	(.L_63 - .L_62)
.L_62:
        /*0004*/ 	.word	0x00000082


	//----- nvinfo : EIATTR_KPARAM_INFO
	.align		4
.L_63:
        /*0008*/ 	.byte	0x04, 0x17
        /*000a*/ 	.short	(.L_65 - .L_64)
.L_64:
        /*000c*/ 	.word	0x00000000
        /*0010*/ 	.short	0x0003
        /*0012*/ 	.short	0x0018
        /*0014*/ 	.byte	0x00, 0xf0, 0x11, 0x00


	//----- nvinfo : EIATTR_KPARAM_INFO
	.align		4
.L_65:
        /*0018*/ 	.byte	0x04, 0x17
        /*001a*/ 	.short	(.L_67 - .L_66)
.L_66:
        /*001c*/ 	.word	0x00000000
        /*0020*/ 	.short	0x0002
        /*0022*/ 	.short	0x0010
        /*0024*/ 	.byte	0x00, 0xf5, 0x21, 0x00


	//----- nvinfo : EIATTR_KPARAM_INFO
	.align		4
.L_67:
        /*0028*/ 	.byte	0x04, 0x17
        /*002a*/ 	.short	(.L_69 - .L_68)
.L_68:
        /*002c*/ 	.word	0x00000000
        /*0030*/ 	.short	0x0001
        /*0032*/ 	.short	0x0008
        /*0034*/ 	.byte	0x00, 0xf5, 0x21, 0x00


	//----- nvinfo : EIATTR_KPARAM_INFO
	.align		4
.L_69:
        /*0038*/ 	.byte	0x04, 0x17
        /*003a*/ 	.short	(.L_71 - .L_70)
.L_70:
        /*003c*/ 	.word	0x00000000
        /*0040*/ 	.short	0x0000
        /*0042*/ 	.short	0x0000
        /*0044*/ 	.byte	0x00, 0xf5, 0x21, 0x00


	//----- nvinfo : EIATTR_SPARSE_MMA_MASK
	.align		4
.L_71:
        /*0048*/ 	.byte	0x03, 0x50
        /*004a*/ 	.short	0x0000


	//----- nvinfo : EIATTR_MAXREG_COUNT
	.align		4
        /*004c*/ 	.byte	0x03, 0x1b
        /*004e*/ 	.short	0x00ff


	//----- nvinfo : EIATTR_MERCURY_ISA_VERSION
	.align		4
        /*0050*/ 	.byte	0x03, 0x5f
        /*0052*/ 	.short	0x0101


	//----- nvinfo : EIATTR_VRC_CTA_INIT_COUNT
	.align		4
        /*0054*/ 	.byte	0x02, 0x4a
	.zero		1
	.zero		1


	//----- nvinfo : EIATTR_EXIT_INSTR_OFFSETS
	.align		4
        /*0058*/ 	.byte	0x04, 0x1c
        /*005a*/ 	.short	(.L_73 - .L_72)


	//   ....[0]....
.L_72:
        /*005c*/ 	.word	0x000000c0


	//   ....[1]....
        /*0060*/ 	.word	0x00000a90


	//----- nvinfo : EIATTR_CBANK_PARAM_SIZE
	.align		4
.L_73:
        /*0064*/ 	.byte	0x03, 0x19
        /*0066*/ 	.short	0x001c


	//----- nvinfo : EIATTR_PARAM_CBANK
	.align		4
        /*0068*/ 	.byte	0x04, 0x0a
        /*006a*/ 	.short	(.L_75 - .L_74)
	.align		4
.L_74:
        /*006c*/ 	.word	index@(.nv.constant0._Z14matrixMultiplyPfS_S_i)
        /*0070*/ 	.short	0x0380
        /*0072*/ 	.short	0x001c


	//----- nvinfo : EIATTR_SW_WAR
	.align		4
.L_75:
        /*0074*/ 	.byte	0x04, 0x36
        /*0076*/ 	.short	(.L_77 - .L_76)
.L_76:
        /*0078*/ 	.word	0x00000008
.L_77:


//--------------------- .nv.callgraph             --------------------------
	.section	.nv.callgraph,"",@"SHT_CUDA_CALLGRAPH"
	.align	4
	.sectionentsize	8
	.align		4
        /*0000*/ 	.word	0x00000000
	.align		4
        /*0004*/ 	.word	0xffffffff
	.align		4
        /*0008*/ 	.word	0x00000000
	.align		4
        /*000c*/ 	.word	0xfffffffe
	.align		4
        /*0010*/ 	.word	0x00000000
	.align		4
        /*0014*/ 	.word	0xfffffffd
	.align		4
        /*0018*/ 	.word	0x00000000
	.align		4
        /*001c*/ 	.word	0xfffffffc


//--------------------- .nv.constant4             --------------------------
	.section	.nv.constant4,"a",@progbits
	.align	8
	.align		8
.nv.constant4:
        /*0000*/ 	.dword	retreat
	.align		8
        /*0008*/ 	.dword	global_idx


//--------------------- .text._Z25matrixMultiplyPTB_dynamicPfS_S_i4dim3 --------------------------
	.section	.text._Z25matrixMultiplyPTB_dynamicPfS_S_i4dim3,"ax",@progbits
	.align	128
        .global         _Z25matrixMultiplyPTB_dynamicPfS_S_i4dim3
        .type           _Z25matrixMultiplyPTB_dynamicPfS_S_i4dim3,@function
        .size           _Z25matrixMultiplyPTB_dynamicPfS_S_i4dim3,(.L_x_25 - _Z25matrixMultiplyPTB_dynamicPfS_S_i4dim3)
        .other          _Z25matrixMultiplyPTB_dynamicPfS_S_i4dim3,@"STO_CUDA_ENTRY STV_DEFAULT"
_Z25matrixMultiplyPTB_dynamicPfS_S_i4dim3:
.text._Z25matrixMultiplyPTB_dynamicPfS_S_i4dim3:
[----:B------:R-:W-:Y:S01]  /*0000*/  LDC R1, c[0x0][0x37c] ;  /* 0x0000df00ff017b82 */ /* 0x000fe20000000800 */
[----:B------:R-:W0:Y:S07]  /*0010*/  S2R R0, SR_TID.X ;  /* 0x0000000000007919 */ /* 0x000e2e0000002100 */
[----:B------:R-:W1:Y:S01]  /*0020*/  LDC.64 R6, c[0x0][0x398] ;  /* 0x0000e600ff067b82 */ /* 0x000e620000000a00 */
[----:B------:R-:W2:Y:S01]  /*0030*/  LDCU.64 UR4, c[0x0][0x3a0] ;  /* 0x00007400ff0477ac */ /* 0x000ea20008000a00 */
[----:B------:R-:W0:Y:S01]  /*0040*/  S2R R3, SR_TID.Y ;  /* 0x0000000000037919 */ /* 0x000e220000002200 */
[----:B------:R-:W3:Y:S01]  /*0050*/  LDCU.64 UR6, c[0x0][0x358] ;  /* 0x00006b00ff0677ac */ /* 0x000ee20008000a00 */
[----:B------:R-:W0:Y:S01]  /*0060*/  S2R R2, SR_TID.Z ;  /* 0x0000000000027919 */ /* 0x000e220000002300 */
[----:B-1----:R-:W-:-:S02]  /*0070*/  LOP3.LUT R4, R6, 0x7ffffff8, RZ, 0xc0, !PT ;  /* 0x7ffffff806047812 */ /* 0x002fc400078ec0ff */
[C---:B------:R-:W-:Y:S02]  /*0080*/  LOP3.LUT R5, R6.reuse, 0x7, RZ, 0xc0, !PT ;  /* 0x0000000706057812 */ /* 0x040fe400078ec0ff */
[----:B------:R-:W-:Y:S02]  /*0090*/  LOP3.LUT R6, R6, 0x3, RZ, 0xc0, !PT ;  /* 0x0000000306067812 */ /* 0x000fe400078ec0ff */
[----:B------:R-:W-:Y:S02]  /*00a0*/  IADD3 R8, PT, PT, -R4, RZ, RZ ;  /* 0x000000ff04087210 */ /* 0x000fe40007ffe1ff */
[----:B0-----:R-:W-:Y:S01]  /*00b0*/  LOP3.LUT P0, RZ, R0, R3, R2, 0xfe, !PT ;  /* 0x0000000300ff7212 */ /* 0x001fe2000780fe02 */
[----:B--2---:R-:W-:-:S04]  /*00c0*/  IMAD R2, R7, UR4, RZ ;  /* 0x0000000407027c24 */ /* 0x004fc8000f8e02ff */
[----:B---3--:R-:W-:-:S08]  /*00d0*/  IMAD R7, R2, UR5, RZ ;  /* 0x0000000502077c24 */ /* 0x008fd0000f8e02ff */
.L_x_8:
[----:B------:R-:W-:Y:S05]  /*00e0*/  YIELD ;  /* 0x0000000000007946 */ /* 0x000fea0003800000 */
[----:B0-----:R-:W-:Y:S05]  /*00f0*/  @P0 BRA `(.L_x_0) ;  /* 0x0000000000640947 */ /* 0x001fea0003800000 */
[----:B------:R-:W0:Y:S02]  /*0100*/  LDC.64 R10, c[0x4][RZ] ;  /* 0x01000000ff0a7b82 */ /* 0x000e240000000a00 */
[----:B0-----:R-:W2:Y:S02]  /*0110*/  LDG.E.U8.STRONG.SYS R10, desc[UR6][R10.64] ;  /* 0x000000060a0a7981 */ /* 0x001ea4000c1f5100 */
[----:B--2---:R-:W-:-:S13]  /*0120*/  ISETP.NE.AND P1, PT, R10, RZ, PT ;  /* 0x000000ff0a00720c */ /* 0x004fda0003f25270 */
[----:B------:R-:W0:Y:S01]  /*0130*/  @P1 S2R R13, SR_CgaCtaId ;  /* 0x00000000000d1919 */ /* 0x000e220000008800 */
[----:B------:R-:W-:Y:S02]  /*0140*/  @P1 MOV R12, 0x400 ;  /* 0x00000400000c1802 */ /* 0x000fe40000000f00 */
[----:B------:R-:W-:Y:S02]  /*0150*/  @P1 IADD3 R9, PT, PT, R7, 0x1, RZ ;  /* 0x0000000107091810 */ /* 0x000fe40007ffe0ff */
[----:B0-----:R-:W-:-:S05]  /*0160*/  @P1 LEA R12, R13, R12, 0x18 ;  /* 0x0000000c0d0c1211 */ /* 0x001fca00078ec0ff */
[----:B------:R0:W-:Y:S01]  /*0170*/  @P1 STS [R12], R9 ;  /* 0x000000090c001388 */ /* 0x0001e20000000800 */
[----:B------:R-:W-:Y:S05]  /*0180*/  @P1 BRA `(.L_x_0) ;  /* 0x0000000000401947 */ /* 0x000fea0003800000 */
[----:B0-----:R-:W0:Y:S01]  /*0190*/  S2R R9, SR_LANEID ;  /* 0x0000000000097919 */ /* 0x001e220000000000 */
[----:B------:R-:W-:Y:S01]  /*01a0*/  VOTEU.ANY UR4, UPT, PT ;  /* 0x0000000000047886 */ /* 0x000fe200038e0100 */
[----:B------:R-:W1:Y:S01]  /*01b0*/  LDC.64 R10, c[0x4][0x8] ;  /* 0x01000200ff0a7b82 */ /* 0x000e620000000a00 */
[----:B------:R-:W0:Y:S08]  /*01c0*/  FLO.U32 R12, UR4 ;  /* 0x00000004000c7d00 */ /* 0x000e3000080e0000 */
[----:B------:R-:W1:Y:S01]  /*01d0*/  POPC R13, UR4 ;  /* 0x00000004000d7d09 */ /* 0x000e620008000000 */
[----:B0-----:R-:W-:-:S13]  /*01e0*/  ISETP.EQ.U32.AND P1, PT, R12, R9, PT ;  /* 0x000000090c00720c */ /* 0x001fda0003f22070 */
[----:B-1----:R-:W2:Y:S01]  /*01f0*/  @P1 ATOMG.E.ADD.STRONG.GPU PT, R11, desc[UR6][R10.64], R13 ;  /* 0x8000000d0a0b19a8 */ /* 0x002ea200081ef106 */
[----:B------:R-:W0:Y:S01]  /*0200*/  S2UR UR5, SR_CgaCtaId ;  /* 0x00000000000579c3 */ /* 0x000e220000008800 */
[----:B------:R-:W1:Y:S02]  /*0210*/  S2R R14, SR_LTMASK ;  /* 0x00000000000e7919 */ /* 0x000e640000003900 */
[----:B-1----:R-:W-:Y:S01]  /*0220*/  LOP3.LUT R14, R14, UR4, RZ, 0xc0, !PT ;  /* 0x000000040e0e7c12 */ /* 0x002fe2000f8ec0ff */
[----:B------:R-:W-:Y:S02]  /*0230*/  UMOV UR4, 0x400 ;  /* 0x0000040000047882 */ /* 0x000fe40000000000 */
[----:B0-----:R-:W-:-:S03]  /*0240*/  ULEA UR4, UR5, UR4, 0x18 ;  /* 0x0000000405047291 */ /* 0x001fc6000f8ec0ff */
[----:B------:R-:W0:Y:S01]  /*0250*/  POPC R14, R14 ;  /* 0x0000000e000e7309 */ /* 0x000e220000000000 */
[----:B--2---:R-:W0:Y:S02]  /*0260*/  SHFL.IDX PT, R9, R11, R12, 0x1f ;  /* 0x00001f0c0b097589 */ /* 0x004e2400000e0000 */
[----:B0-----:R-:W-:-:S05]  /*0270*/  IADD3 R9, PT, PT, R9, R14, RZ ;  /* 0x0000000e09097210 */ /* 0x001fca0007ffe0ff */
[----:B------:R1:W-:Y:S02]  /*0280*/  STS [UR4], R9 ;  /* 0x00000009ff007988 */ /* 0x0003e40008000804 */
.L_x_0:
[----:B------:R-:W-:Y:S05]  /*0290*/  WARPSYNC.ALL ;  /* 0x0000000000007948 */ /* 0x000fea0003800000 */
[----:B------:R-:W2:Y:S08]  /*02a0*/  S2UR UR5, SR_CgaCtaId ;  /* 0x00000000000579c3 */ /* 0x000eb00000008800 */
[----:B------:R-:W-:Y:S06]  /*02b0*/  BAR.SYNC.DEFER_BLOCKING 0x0 ;  /* 0x0000000000007b1d */ /* 0x000fec0000010000 */
[----:B------:R-:W-:-:S02]  /*02c0*/  UMOV UR4, 0x400 ;  /* 0x0000040000047882 */ /* 0x000fc40000000000 */
[----:B--2---:R-:W-:-:S09]  /*02d0*/  ULEA UR4, UR5, UR4, 0x18 ;  /* 0x0000000405047291 */ /* 0x004fd2000f8ec0ff */
[----:B------:R-:W2:Y:S02]  /*02e0*/  LDS R10, [UR4] ;  /* 0x00000004ff0a7984 */ /* 0x000ea40008000800 */
[----:B--2---:R-:W-:-:S13]  /*02f0*/  ISETP.GT.U32.AND P1, PT, R10, R7, PT ;  /* 0x000000070a00720c */ /* 0x004fda0003f24070 */
[----:B------:R-:W-:Y:S05]  /*0300*/  @P1 EXIT ;  /* 0x000000000000194d */ /* 0x000fea0003800000 */
[----:B------:R-:W2:Y:S01]  /*0310*/  I2F.U32.RP R14, R2 ;  /* 0x00000002000e7306 */ /* 0x000ea20000209000 */
[----:B01----:R-:W0:Y:S01]  /*0320*/  LDS R9, [UR4] ;  /* 0x00000004ff097984 */ /* 0x003e220008000800 */
[----:B------:R-:W1:Y:S01]  /*0330*/  LDC.64 R10, c[0x0][0x398] ;  /* 0x0000e600ff0a7b82 */ /* 0x000e620000000a00 */
[----:B------:R-:W-:Y:S01]  /*0340*/  IADD3 R15, PT, PT, RZ, -R2, RZ ;  /* 0x80000002ff0f7210 */ /* 0x000fe20007ffe0ff */
[----:B------:R-:W-:Y:S01]  /*0350*/  BSSY.RECONVERGENT B0, `(.L_x_1) ;  /* 0x000009e000007945 */ /* 0x000fe20003800200 */
[----:B------:R-:W-:-:S03]  /*0360*/  ISETP.NE.U32.AND P2, PT, R2, RZ, PT ;  /* 0x000000ff0200720c */ /* 0x000fc60003f45070 */
[----:B--2---:R-:W2:Y:S08]  /*0370*/  MUFU.RCP R14, R14 ;  /* 0x0000000e000e7308 */ /* 0x004eb00000001000 */
[----:B-1----:R-:W1:Y:S01]  /*0380*/  I2F.U32.RP R17, R11 ;  /* 0x0000000b00117306 */ /* 0x002e620000209000 */
[----:B------:R-:W-:Y:S02]  /*0390*/  ISETP.NE.U32.AND P3, PT, R11, RZ, PT ;  /* 0x000000ff0b00720c */ /* 0x000fe40003f65070 */
[----:B--2---:R-:W-:-:S02]  /*03a0*/  IADD3 R12, PT, PT, R14, 0xffffffe, RZ ;  /* 0x0ffffffe0e0c7810 */ /* 0x004fc40007ffe0ff */
[----:B------:R-:W2:Y:S03]  /*03b0*/  LDS R14, [UR4] ;  /* 0x00000004ff0e7984 */ /* 0x000ea60008000800 */
[----:B------:R3:W4:Y:S08]  /*03c0*/  F2I.FTZ.U32.TRUNC.NTZ R13, R12 ;  /* 0x0000000c000d7305 */ /* 0x000730000021f000 */
[----:B-1----:R-:W1:Y:S01]  /*03d0*/  MUFU.RCP R17, R17 ;  /* 0x0000001100117308 */ /* 0x002e620000001000 */
[----:B---3--:R-:W-:-:S02]  /*03e0*/  HFMA2 R12, -RZ, RZ, 0, 0 ;  /* 0x00000000ff0c7431 */ /* 0x008fc400000001ff */
[----:B----4-:R-:W-:-:S04]  /*03f0*/  IMAD R15, R15, R13, RZ ;  /* 0x0000000d0f0f7224 */ /* 0x010fc800078e02ff */
[----:B------:R-:W-:-:S06]  /*0400*/  IMAD.HI.U32 R16, R13, R15, R12 ;  /* 0x0000000f0d107227 */ /* 0x000fcc00078e000c */
[----:B0-----:R-:W-:Y:S01]  /*0410*/  IMAD.HI.U32 R16, R16, R9, RZ ;  /* 0x0000000910107227 */ /* 0x001fe200078e00ff */
[----:B-1----:R-:W-:-:S04]  /*0420*/  IADD3 R12, PT, PT, R17, 0xffffffe, RZ ;  /* 0x0ffffffe110c7810 */ /* 0x002fc80007ffe0ff */
[----:B------:R-:W-:Y:S01]  /*0430*/  IADD3 R16, PT, PT, -R16, RZ, RZ ;  /* 0x000000ff10107210 */ /* 0x000fe20007ffe1ff */
[----:B------:R0:W1:Y:S04]  /*0440*/  F2I.FTZ.U32.TRUNC.NTZ R13, R12 ;  /* 0x0000000c000d7305 */ /* 0x000068000021f000 */
[----:B------:R-:W-:-:S05]  /*0450*/  IMAD R15, R2, R16, R9 ;  /* 0x00000010020f7224 */ /* 0x000fca00078e0209 */
[----:B------:R-:W-:Y:S02]  /*0460*/  ISETP.GE.U32.AND P1, PT, R15, R2, PT ;  /* 0x000000020f00720c */ /* 0x000fe40003f26070 */
[----:B0-----:R-:W-:Y:S02]  /*0470*/  MOV R12, RZ ;  /* 0x000000ff000c7202 */ /* 0x001fe40000000f00 */
[----:B-1----:R-:W-:-:S05]  /*0480*/  IADD3 R16, PT, PT, RZ, -R13, RZ ;  /* 0x8000000dff107210 */ /* 0x002fca0007ffe0ff */
[----:B------:R-:W-:-:S04]  /*0490*/  IMAD R17, R16, R11, RZ ;  /* 0x0000000b10117224 */ /* 0x000fc800078e02ff */
[----:B------:R-:W-:Y:S01]  /*04a0*/  @P1 IADD3 R15, PT, PT, -R2, R15, RZ ;  /* 0x0000000f020f1210 */ /* 0x000fe20007ffe1ff */
[----:B------:R-:W-:-:S03]  /*04b0*/  IMAD.HI.U32 R13, R13, R17, R12 ;  /* 0x000000110d0d7227 */ /* 0x000fc600078e000c */
[----:B------:R-:W-:-:S13]  /*04c0*/  ISETP.GE.U32.AND P1, PT, R15, R2, PT ;  /* 0x000000020f00720c */ /* 0x000fda0003f26070 */
[----:B------:R-:W-:Y:S02]  /*04d0*/  @P1 IADD3 R15, PT, PT, -R2, R15, RZ ;  /* 0x0000000f020f1210 */ /* 0x000fe40007ffe1ff */
[----:B------:R-:W-:-:S04]  /*04e0*/  @!P2 LOP3.LUT R15, RZ, R2, RZ, 0x33, !PT ;  /* 0x00000002ff0fa212 */ /* 0x000fc800078e33ff */
[----:B------:R-:W-:-:S04]  /*04f0*/  IADD3 R9, PT, PT, R9, -R15, RZ ;  /* 0x8000000f09097210 */ /* 0x000fc80007ffe0ff */
[----:B--2---:R-:W-:-:S05]  /*0500*/  IADD3 R14, PT, PT, R14, -R9, RZ ;  /* 0x800000090e0e7210 */ /* 0x004fca0007ffe0ff */
[----:B------:R-:W-:-:S05]  /*0510*/  IMAD.HI.U32 R12, R13, R14, RZ ;  /* 0x0000000e0d0c7227 */ /* 0x000fca00078e00ff */
[----:B------:R-:W-:-:S05]  /*0520*/  IADD3 R13, PT, PT, -R12, RZ, RZ ;  /* 0x000000ff0c0d7210 */ /* 0x000fca0007ffe1ff */
[----:B------:R-:W-:Y:S02]  /*0530*/  IMAD R14, R11, R13, R14 ;  /* 0x0000000d0b0e7224 */ /* 0x000fe400078e020e */
[----:B------:R-:W0:Y:S01]  /*0540*/  LDS R13, [UR4] ;  /* 0x00000004ff0d7984 */ /* 0x000e220008000800 */
[----:B------:R-:W1:Y:S02]  /*0550*/  LDCU UR4, c[0x0][0x364] ;  /* 0x00006c80ff0477ac */ /* 0x000e640008000800 */
[----:B------:R-:W-:Y:S01]  /*0560*/  ISETP.GE.U32.AND P1, PT, R14, R11, PT ;  /* 0x0000000b0e00720c */ /* 0x000fe20003f26070 */
[----:B------:R-:W2:-:S12]  /*0570*/  LDCU UR5, c[0x0][0x360] ;  /* 0x00006c00ff0577ac */ /* 0x000e980008000800 */
[-C--:B------:R-:W-:Y:S02]  /*0580*/  @P1 IADD3 R14, PT, PT, R14, -R11.reuse, RZ ;  /* 0x8000000b0e0e1210 */ /* 0x080fe40007ffe0ff */
[----:B------:R-:W-:Y:S02]  /*0590*/  @P1 IADD3 R12, PT, PT, R12, 0x1, RZ ;  /* 0x000000010c0c1810 */ /* 0x000fe40007ffe0ff */
[----:B------:R-:W-:-:S13]  /*05a0*/  ISETP.GE.U32.AND P2, PT, R14, R11, PT ;  /* 0x0000000b0e00720c */ /* 0x000fda0003f46070 */
[----:B------:R-:W-:Y:S02]  /*05b0*/  @P2 IADD3 R12, PT, PT, R12, 0x1, RZ ;  /* 0x000000010c0c2810 */ /* 0x000fe40007ffe0ff */
[----:B------:R-:W-:-:S05]  /*05c0*/  @!P3 LOP3.LUT R12, RZ, R11, RZ, 0x33, !PT ;  /* 0x0000000bff0cb212 */ /* 0x000fca00078e33ff */
[C---:B------:R-:W-:Y:S02]  /*05d0*/  IMAD R14, R12.reuse, R11, R9 ;  /* 0x0000000b0c0e7224 */ /* 0x040fe400078e0209 */
[----:B-1----:R-:W-:-:S03]  /*05e0*/  IMAD R11, R12, UR4, R3 ;  /* 0x000000040c0b7c24 */ /* 0x002fc6000f8e0203 */
[----:B0-----:R-:W-:-:S05]  /*05f0*/  IADD3 R9, PT, PT, R13, -R14, RZ ;  /* 0x8000000e0d097210 */ /* 0x001fca0007ffe0ff */
[----:B--2---:R-:W-:-:S05]  /*0600*/  IMAD R9, R9, UR5, R0 ;  /* 0x0000000509097c24 */ /* 0x004fca000f8e0200 */
[----:B------:R-:W-:-:S04]  /*0610*/  VIMNMX R13, PT, PT, R11, R9, !PT ;  /* 0x000000090b0d7248 */ /* 0x000fc80007fe0100 */
[----:B------:R-:W-:-:S13]  /*0620*/  ISETP.GE.AND P1, PT, R13, R10, PT ;  /* 0x0000000a0d00720c */ /* 0x000fda0003f26270 */
[----:B------:R-:W-:Y:S05]  /*0630*/  @P1 BRA `(.L_x_2) ;  /* 0x0000000400bc1947 */ /* 0x000fea0003800000 */
[----:B------:R-:W-:Y:S02]  /*0640*/  ISETP.GE.AND P1, PT, R10, 0x1, PT ;  /* 0x000000010a00780c */ /* 0x000fe40003f26270 */
[----:B------:R-:W-:-:S11]  /*0650*/  MOV R14, RZ ;  /* 0x000000ff000e7202 */ /* 0x000fd60000000f00 */
[----:B------:R-:W-:Y:S05]  /*0660*/  @!P1 BRA `(.L_x_3) ;  /* 0x0000000400a09947 */ /* 0x000fea0003800000 */
[----:B------:R-:W-:Y:S02]  /*0670*/  ISETP.GE.U32.AND P1, PT, R10, 0x8, PT ;  /* 0x000000080a00780c */ /* 0x000fe40003f26070 */
[----:B------:R-:W-:-:S11]  /*0680*/  CS2R R14, SRZ ;  /* 0x00000000000e7805 */ /* 0x000fd6000001ff00 */
[----:B------:R-:W-:Y:S05]  /*0690*/  @!P1 BRA `(.L_x_4) ;  /* 0x0000000000bc9947 */ /* 0x000fea0003800000 */
[----:B------:R-:W-:Y:S01]  /*06a0*/  HFMA2 R14, -RZ, RZ, 0, 0 ;  /* 0x00000000ff0e7431 */ /* 0x000fe200000001ff */
[----:B------:R-:W-:Y:S01]  /*06b0*/  BSSY.RECONVERGENT B1, `(.L_x_5) ;  /* 0x000002c000017945 */ /* 0x000fe20003800200 */
[----:B------:R-:W-:Y:S02]  /*06c0*/  MOV R20, RZ ;  /* 0x000000ff00147202 */ /* 0x000fe40000000f00 */
[----:B------:R-:W-:-:S07]  /*06d0*/  MOV R21, R8 ;  /* 0x0000000800157202 */ /* 0x000fce0000000f00 */
.L_x_6:
[----:B------:R-:W0:Y:S01]  /*06e0*/  LDC.64 R12, c[0x0][0x380] ;  /* 0x0000e000ff0c7b82 */ /* 0x000e220000000a00 */
[-C--:B------:R-:W-:Y:S02]  /*06f0*/  IMAD R15, R11, R10.reuse, R20 ;  /* 0x0000000a0b0f7224 */ /* 0x080fe400078e0214 */
[----:B------:R-:W-:-:S05]  /*0700*/  IMAD R17, R20, R10, R9 ;  /* 0x0000000a14117224 */ /* 0x000fca00078e0209 */
[----:B------:R-:W1:Y:S01]  /*0710*/  LDC.64 R22, c[0x0][0x388] ;  /* 0x0000e200ff167b82 */ /* 0x000e620000000a00 */
[----:B0-----:R-:W-:-:S05]  /*0720*/  IMAD.WIDE R12, R15, 0x4, R12 ;  /* 0x000000040f0c7825 */ /* 0x001fca00078e020c */
[----:B------:R-:W2:Y:S01]  /*0730*/  LDG.E R15, desc[UR6][R12.64] ;  /* 0x000000060c0f7981 */ /* 0x000ea2000c1e1900 */
[----:B-1----:R-:W-:-:S03]  /*0740*/  IMAD.WIDE R22, R17, 0x4, R22 ;  /* 0x0000000411167825 */ /* 0x002fc600078e0216 */
[----:B------:R-:W3:Y:S04]  /*0750*/  LDG.E R18, desc[UR6][R12.64+0x4] ;  /* 0x000004060c127981 */ /* 0x000ee8000c1e1900 */
[----:B------:R0:W2:Y:S04]  /*0760*/  LDG.E R28, desc[UR6][R22.64] ;  /* 0x00000006161c7981 */ /* 0x0000a8000c1e1900 */
[----:B------:R-:W4:Y:S01]  /*0770*/  LDG.E R26, desc[UR6][R12.64+0x8] ;  /* 0x000008060c1a7981 */ /* 0x000f22000c1e1900 */
[----:B0-----:R-:W-:-:S05]  /*0780*/  IMAD.WIDE.U32 R22, R10, 0x4, R22 ;  /* 0x000000040a167825 */ /* 0x001fca00078e0016 */
[----:B------:R-:W3:Y:S01]  /*0790*/  LDG.E R19, desc[UR6][R22.64] ;  /* 0x0000000616137981 */ /* 0x000ee2000c1e1900 */
[----:B------:R-:W-:-:S05]  /*07a0*/  IMAD.WIDE.U32 R24, R10, 0x4, R22 ;  /* 0x000000040a187825 */ /* 0x000fca00078e0016 */
[----:B------:R-:W4:Y:S01]  /*07b0*/  LDG.E R27, desc[UR6][R24.64] ;  /* 0x00000006181b7981 */ /* 0x000f22000c1e1900 */
[----:B------:R-:W-:-:S03]  /*07c0*/  IMAD.WIDE.U32 R16, R10, 0x4, R24 ;  /* 0x000000040a107825 */ /* 0x000fc600078e0018 */
[----:B------:R-:W5:Y:S01]  /*07d0*/  LDG.E R25, desc[UR6][R12.64+0x14] ;  /* 0x000014060c197981 */ /* 0x000f62000c1e1900 */
[----:B--2---:R-:W-:Y:S01]  /*07e0*/  FFMA R29, R15, R28, R14 ;  /* 0x0000001c0f1d7223 */ /* 0x004fe2000000000e */
[----:B------:R-:W-:Y:S02]  /*07f0*/  IMAD.WIDE.U32 R14, R10, 0x4, R16 ;  /* 0x000000040a0e7825 */ /* 0x000fe400078e0010 */
[----:B------:R3:W2:Y:S02]  /*0800*/  LDG.E R28, desc[UR6][R16.64] ;  /* 0x00000006101c7981 */ /* 0x0006a4000c1e1900 */
[----:B---3--:R-:W-:Y:S01]  /*0810*/  FFMA R17, R18, R19, R29 ;  /* 0x0000001312117223 */ /* 0x008fe2000000001d */
[----:B------:R-:W-:Y:S01]  /*0820*/  IMAD.WIDE.U32 R18, R10, 0x4, R14 ;  /* 0x000000040a127825 */ /* 0x000fe200078e000e */
[----:B------:R-:W2:Y:S03]  /*0830*/  LDG.E R29, desc[UR6][R12.64+0xc] ;  /* 0x00000c060c1d7981 */ /* 0x000ea6000c1e1900 */
[----:B----4-:R-:W-:Y:S01]  /*0840*/  FFMA R26, R26, R27, R17 ;  /* 0x0000001b1a1a7223 */ /* 0x010fe20000000011 */
[----:B------:R-:W3:Y:S01]  /*0850*/  LDG.E R14, desc[UR6][R14.64] ;  /* 0x000000060e0e7981 */ /* 0x000ee2000c1e1900 */
[----:B------:R-:W-:-:S03]  /*0860*/  IMAD.WIDE.U32 R22, R10, 0x4, R18 ;  /* 0x000000040a167825 */ /* 0x000fc600078e0012 */
[----:B------:R-:W3:Y:S04]  /*0870*/  LDG.E R27, desc[UR6][R12.64+0x10] ;  /* 0x000010060c1b7981 */ /* 0x000ee8000c1e1900 */
[----:B------:R-:W5:Y:S01]  /*0880*/  LDG.E R18, desc[UR6][R18.64] ;  /* 0x0000000612127981 */ /* 0x000f62000c1e1900 */
[----:B------:R-:W-:-:S03]  /*0890*/  IMAD.WIDE.U32 R16, R10, 0x4, R22 ;  /* 0x000000040a107825 */ /* 0x000fc600078e0016 */
[----:B------:R-:W4:Y:S04]  /*08a0*/  LDG.E R24, desc[UR6][R22.64] ;  /* 0x0000000616187981 */ /* 0x000f28000c1e1900 */
[----:B------:R-:W4:Y:S04]  /*08b0*/  LDG.E R15, desc[UR6][R12.64+0x18] ;  /* 0x000018060c0f7981 */ /* 0x000f28000c1e1900 */
[----:B------:R-:W4:Y:S04]  /*08c0*/  LDG.E R19, desc[UR6][R12.64+0x1c] ;  /* 0x00001c060c137981 */ /* 0x000f28000c1e1900 */
[----:B------:R-:W4:Y:S01]  /*08d0*/  LDG.E R16, desc[UR6][R16.64] ;  /* 0x0000000610107981 */ /* 0x000f22000c1e1900 */
[----:B------:R-:W-:-:S04]  /*08e0*/  IADD3 R21, PT, PT, R21, 0x8, RZ ;  /* 0x0000000815157810 */ /* 0x000fc80007ffe0ff */
[----:B------:R-:W-:Y:S02]  /*08f0*/  ISETP.NE.AND P1, PT, R21, RZ, PT ;  /* 0x000000ff1500720c */ /* 0x000fe40003f25270 */
[----:B------:R-:W-:Y:S01]  /*0900*/  IADD3 R20, PT, PT, R20, 0x8, RZ ;  /* 0x0000000814147810 */ /* 0x000fe20007ffe0ff */
[----:B--2---:R-:W-:-:S04]  /*0910*/  FFMA R26, R29, R28, R26 ;  /* 0x0000001c1d1a7223 */ /* 0x004fc8000000001a */
[----:B---3--:R-:W-:-:S04]  /*0920*/  FFMA R14, R27, R14, R26 ;  /* 0x0000000e1b0e7223 */ /* 0x008fc8000000001a */
[----:B-----5:R-:W-:-:S04]  /*0930*/  FFMA R14, R25, R18, R14 ;  /* 0x00000012190e7223 */ /* 0x020fc8000000000e */
[----:B----4-:R-:W-:-:S04]  /*0940*/  FFMA R14, R15, R24, R14 ;  /* 0x000000180f0e7223 */ /* 0x010fc8000000000e */
[----:B------:R-:W-:Y:S01]  /*0950*/  FFMA R14, R19, R16, R14 ;  /* 0x00000010130e7223 */ /* 0x000fe2000000000e */
[----:B------:R-:W-:Y:S06]  /*0960*/  @P1 BRA `(.L_x_6) ;  /* 0xfffffffc005c1947 */ /* 0x000fec000383ffff */
[----:B------:R-:W-:Y:S05]  /*0970*/  BSYNC.RECONVERGENT B1 ;  /* 0x0000000000017941 */ /* 0x000fea0003800200 */
.L_x_5:
[----:B------:R-:W-:-:S07]  /*0980*/  MOV R15, R4 ;  /* 0x00000004000f7202 */ /* 0x000fce0000000f00 */
.L_x_4:
[----:B------:R-:W-:-:S13]  /*0990*/  ISETP.NE.AND P1, PT, R5, RZ, PT ;  /* 0x000000ff0500720c */ /* 0x000fda0003f25270 */
[----:B------:R-:W-:Y:S05]  /*09a0*/  @!P1 BRA `(.L_x_3) ;  /* 0x0000000000d09947 */ /* 0x000fea0003800000 */
[----:B------:R-:W-:Y:S02]  /*09b0*/  IADD3 R12, PT, PT, R5, -0x1, RZ ;  /* 0xffffffff050c7810 */ /* 0x000fe40007ffe0ff */
[----:B------:R-:W-:Y:S02]  /*09c0*/  ISETP.NE.AND P2, PT, R6, RZ, PT ;  /* 0x000000ff0600720c */ /* 0x000fe40003f45270 */
[----:B------:R-:W-:-:S13]  /*09d0*/  ISETP.GE.U32.AND P1, PT, R12, 0x3, PT ;  /* 0x000000030c00780c */ /* 0x000fda0003f26070 */
[----:B------:R-:W-:Y:S05]  /*09e0*/  @!P1 BRA `(.L_x_7) ;  /* 0x0000000000589947 */ /* 0x000fea0003800000 */
[----:B------:R-:W0:Y:S01]  /*09f0*/  LDC.64 R20, c[0x0][0x388] ;  /* 0x0000e200ff147b82 */ /* 0x000e220000000a00 */
[----:B------:R-:W-:-:S07]  /*0a00*/  IMAD R13, R15, R10, R9 ;  /* 0x0000000a0f0d7224 */ /* 0x000fce00078e0209 */
[----:B------:R-:W1:Y:S01]  /*0a10*/  LDC.64 R18, c[0x0][0x380] ;  /* 0x0000e000ff127b82 */ /* 0x000e620000000a00 */
[----:B0-----:R-:W-:-:S04]  /*0a20*/  IMAD.WIDE R20, R13, 0x4, R20 ;  /* 0x000000040d147825 */ /* 0x001fc800078e0214 */
[----:B------:R-:W-:-:S04]  /*0a30*/  IMAD R13, R11, R10, R15 ;  /* 0x0000000a0b0d7224 */ /* 0x000fc800078e020f */
[----:B-1----:R-:W-:-:S04]  /*0a40*/  IMAD.WIDE R18, R13, 0x4, R18 ;  /* 0x000000040d127825 */ /* 0x002fc800078e0212 */
[C---:B------:R-:W-:Y:S01]  /*0a50*/  IMAD.WIDE.U32 R12, R10.reuse, 0x4, R20 ;  /* 0x000000040a0c7825 */ /* 0x040fe200078e0014 */
[----:B------:R-:W2:Y:S04]  /*0a60*/  LDG.E R25, desc[UR6][R18.64] ;  /* 0x0000000612197981 */ /* 0x000ea8000c1e1900 */
[----:B------:R-:W2:Y:S01]  /*0a70*/  LDG.E R20, desc[UR6][R20.64] ;  /* 0x0000000614147981 */ /* 0x000ea2000c1e1900 */
[----:B------:R-:W-:-:S03]  /*0a80*/  IMAD.WIDE.U32 R16, R10, 0x4, R12 ;  /* 0x000000040a107825 */ /* 0x000fc600078e000c */
[----:B------:R-:W3:Y:S04]  /*0a90*/  LDG.E R12, desc[UR6][R12.64] ;  /* 0x000000060c0c7981 */ /* 0x000ee8000c1e1900 */
[----:B------:R-:W3:Y:S01]  /*0aa0*/  LDG.E R24, desc[UR6][R18.64+0x4] ;  /* 0x0000040612187981 */ /* 0x000ee2000c1e1900 */
[----:B------:R-:W-:-:S03]  /*0ab0*/  IMAD.WIDE.U32 R22, R10, 0x4, R16 ;  /* 0x000000040a167825 */ /* 0x000fc600078e0010 */
[----:B------:R-:W4:Y:S04]  /*0ac0*/  LDG.E R26, desc[UR6][R16.64] ;  /* 0x00000006101a7981 */ /* 0x000f28000c1e1900 */
[----:B------:R-:W4:Y:S04]  /*0ad0*/  LDG.E R27, desc[UR6][R18.64+0x8] ;  /* 0x00000806121b7981 */ /* 0x000f28000c1e1900 */
[----:B------:R-:W5:Y:S04]  /*0ae0*/  LDG.E R29, desc[UR6][R18.64+0xc] ;  /* 0x00000c06121d7981 */ /* 0x000f68000c1e1900 */
[----:B------:R-:W5:Y:S01]  /*0af0*/  LDG.E R22, desc[UR6][R22.64] ;  /* 0x0000000616167981 */ /* 0x000f62000c1e1900 */
[----:B------:R-:W-:Y:S01]  /*0b00*/  IADD3 R15, PT, PT, R15, 0x4, RZ ;  /* 0x000000040f0f7810 */ /* 0x000fe20007ffe0ff */
[----:B--2---:R-:W-:-:S04]  /*0b10*/  FFMA R25, R25, R20, R14 ;  /* 0x0000001419197223 */ /* 0x004fc8000000000e */
[----:B---3--:R-:W-:-:S04]  /*0b20*/  FFMA R24, R24, R12, R25 ;  /* 0x0000000c18187223 */ /* 0x008fc80000000019 */
[----:B----4-:R-:W-:-:S04]  /*0b30*/  FFMA R24, R27, R26, R24 ;  /* 0x0000001a1b187223 */ /* 0x010fc80000000018 */
[----:B-----5:R-:W-:-:S07]  /*0b40*/  FFMA R14, R29, R22, R24 ;  /* 0x000000161d0e7223 */ /* 0x020fce0000000018 */
.L_x_7:
[----:B------:R-:W-:Y:S05]  /*0b50*/  @!P2 BRA `(.L_x_3) ;  /* 0x000000000064a947 */ /* 0x000fea0003800000 */
[----:B------:R-:W0:Y:S01]  /*0b60*/  LDC.64 R22, c[0x0][0x388] ;  /* 0x0000e200ff167b82 */ /* 0x000e220000000a00 */
[----:B------:R-:W-:Y:S02]  /*0b70*/  ISETP.NE.AND P1, PT, R6, 0x1, PT ;  /* 0x000000010600780c */ /* 0x000fe40003f25270 */
[----:B------:R-:W-:-:S05]  /*0b80*/  LOP3.LUT P2, RZ, R10, 0x1, RZ, 0xc0, !PT ;  /* 0x000000010aff7812 */ /* 0x000fca000784c0ff */
[----:B------:R-:W1:Y:S06]  /*0b90*/  LDC.64 R20, c[0x0][0x380] ;  /* 0x0000e000ff147b82 */ /* 0x000e6c0000000a00 */
[-C--:B------:R-:W-:Y:S02]  /*0ba0*/  @P1 IMAD R25, R15, R10.reuse, R9 ;  /* 0x0000000a0f191224 */ /* 0x080fe400078e0209 */
[----:B------:R-:W2:Y:S01]  /*0bb0*/  LDC.64 R12, c[0x0][0x380] ;  /* 0x0000e000ff0c7b82 */ /* 0x000ea20000000a00 */
[----:B------:R-:W-:Y:S01]  /*0bc0*/  @P1 IMAD R19, R11, R10, R15 ;  /* 0x0000000a0b131224 */ /* 0x000fe200078e020f */
[----:B------:R-:W-:-:S05]  /*0bd0*/  @P1 IADD3 R15, PT, PT, R15, 0x2, RZ ;  /* 0x000000020f0f1810 */ /* 0x000fca0007ffe0ff */
[----:B------:R-:W-:Y:S01]  /*0be0*/  @P2 IMAD R27, R11, R10, R15 ;  /* 0x0000000a0b1b2224 */ /* 0x000fe200078e020f */
[----:B------:R-:W3:Y:S01]  /*0bf0*/  LDC.64 R16, c[0x0][0x388] ;  /* 0x0000e200ff107b82 */ /* 0x000ee20000000a00 */
[----:B0-----:R-:W-:-:S04]  /*0c00*/  @P1 IMAD.WIDE R22, R25, 0x4, R22 ;  /* 0x0000000419161825 */ /* 0x001fc800078e0216 */
[----:B------:R-:W-:Y:S02]  /*0c10*/  @P2 IMAD R29, R15, R10, R9 ;  /* 0x0000000a0f1d2224 */ /* 0x000fe400078e0209 */
[----:B------:R-:W4:Y:S01]  /*0c20*/  @P1 LDG.E R15, desc[UR6][R22.64] ;  /* 0x00000006160f1981 */ /* 0x000f22000c1e1900 */
[----:B-1----:R-:W-:-:S04]  /*0c30*/  @P1 IMAD.WIDE R20, R19, 0x4, R20 ;  /* 0x0000000413141825 */ /* 0x002fc800078e0214 */
[----:B------:R-:W-:Y:S01]  /*0c40*/  @P1 IMAD.WIDE.U32 R18, R10, 0x4, R22 ;  /* 0x000000040a121825 */ /* 0x000fe200078e0016 */
[----:B------:R-:W4:Y:S03]  /*0c50*/  @P1 LDG.E R25, desc[UR6][R20.64] ;  /* 0x0000000614191981 */ /* 0x000f26000c1e1900 */
[----:B--2---:R-:W-:Y:S01]  /*0c60*/  @P2 IMAD.WIDE R12, R27, 0x4, R12 ;  /* 0x000000041b0c2825 */ /* 0x004fe200078e020c */
[----:B------:R-:W2:Y:S04]  /*0c70*/  @P1 LDG.E R24, desc[UR6][R20.64+0x4] ;  /* 0x0000040614181981 */ /* 0x000ea8000c1e1900 */
[----:B------:R-:W2:Y:S01]  /*0c80*/  @P1 LDG.E R18, desc[UR6][R18.64] ;  /* 0x0000000612121981 */ /* 0x000ea2000c1e1900 */
[----:B---3--:R-:W-:-:S03]  /*0c90*/  @P2 IMAD.WIDE R16, R29, 0x4, R16 ;  /* 0x000000041d102825 */ /* 0x008fc600078e0210 */
[----:B------:R-:W3:Y:S04]  /*0ca0*/  @P2 LDG.E R13, desc[UR6][R12.64] ;  /* 0x000000060c0d2981 */ /* 0x000ee8000c1e1900 */
[----:B------:R-:W3:Y:S01]  /*0cb0*/  @P2 LDG.E R16, desc[UR6][R16.64] ;  /* 0x0000000610102981 */ /* 0x000ee2000c1e1900 */
[----:B----4-:R-:W-:-:S04]  /*0cc0*/  @P1 FFMA R15, R25, R15, R14 ;  /* 0x0000000f190f1223 */ /* 0x010fc8000000000e */
[----:B--2---:R-:W-:-:S04]  /*0cd0*/  @P1 FFMA R14, R24, R18, R15 ;  /* 0x00000012180e1223 */ /* 0x004fc8000000000f */
[----:B---3--:R-:W-:-:S07]  /*0ce0*/  @P2 FFMA R14, R13, R16, R14 ;  /* 0x000000100d0e2223 */ /* 0x008fce000000000e */
.L_x_3:
[----:B------:R-:W0:Y:S01]  /*0cf0*/  LDC.64 R12, c[0x0][0x390] ;  /* 0x0000e400ff0c7b82 */ /* 0x000e220000000a00 */
[----:B------:R-:W-:-:S04]  /*0d00*/  IMAD R11, R11, R10, R9 ;  /* 0x0000000a0b0b7224 */ /* 0x000fc800078e0209 */
[----:B0-----:R-:W-:-:S05]  /*0d10*/  IMAD.WIDE R10, R11, 0x4, R12 ;  /* 0x000000040b0a7825 */ /* 0x001fca00078e020c */
[----:B------:R0:W-:Y:S02]  /*0d20*/  STG.E desc[UR6][R10.64], R14 ;  /* 0x0000000e0a007986 */ /* 0x0001e4000c101906 */
.L_x_2:
[----:B------:R-:W-:Y:S05]  /*0d30*/  BSYNC.RECONVERGENT B0 ;  /* 0x0000000000007941 */ /* 0x000fea0003800200 */
.L_x_1:
[----:B------:R-:W-:Y:S05]  /*0d40*/  BRA `(.L_x_8) ;  /* 0xfffffff000e47947 */ /* 0x000fea000383ffff */
.L_x_9:
[----:B------:R-:W-:-:S00]  /*0d50*/  BRA `(.L_x_9) ;  /* 0xfffffffc00fc7947 */ /* 0x000fc0000383ffff */
[----:B------:R-:W-:-:S00]  /*0d60*/  NOP ;  /* 0x0000000000007918 */ /* 0x000fc00000000000 */
        /* <DEDUP_REMOVED lines=9> */
.L_x_25:


//--------------------- .text._Z17matrixMultiplyPTBPfS_S_i4dim3 --------------------------
	.section	.text._Z17matrixMultiplyPTBPfS_S_i4dim3,"ax",@progbits
	.align	128
        .global         _Z17matrixMultiplyPTBPfS_S_i4dim3
        .type           _Z17matrixMultiplyPTBPfS_S_i4dim3,@function
        .size           _Z17matrixMultiplyPTBPfS_S_i4dim3,(.L_x_26 - _Z17matrixMultiplyPTBPfS_S_i4dim3)
        .other          _Z17matrixMultiplyPTBPfS_S_i4dim3,@"STO_CUDA_ENTRY STV_DEFAULT"
_Z17matrixMultiplyPTBPfS_S_i4dim3:
.text._Z17matrixMultiplyPTBPfS_S_i4dim3:
[----:B------:R-:W-:Y:S01]  /*0000*/  LDC R1, c[0x0][0x37c] ;  /* 0x0000df00ff017b82 */ /* 0x000fe20000000800 */
[----:B------:R-:W0:Y:S01]  /*0010*/  S2R R18, SR_CTAID.X ;  /* 0x0000000000127919 */ /* 0x000e220000002500 */
[----:B------:R-:W1:Y:S01]  /*0020*/  LDCU UR4, c[0x0][0x39c] ;  /* 0x00007380ff0477ac */ /* 0x000e620008000800 */
[----:B------:R-:W1:Y:S02]  /*0030*/  LDCU.64 UR6, c[0x0][0x3a0] ;  /* 0x00007400ff0677ac */ /* 0x000e640008000a00 */
[----:B-1----:R-:W-:-:S04]  /*0040*/  UIMAD UR5, UR4, UR6, URZ ;  /* 0x00000006040572a4 */ /* 0x002fc8000f8e02ff */
[----:B------:R-:W-:-:S06]  /*0050*/  UIMAD UR6, UR5, UR7, URZ ;  /* 0x00000007050672a4 */ /* 0x000fcc000f8e02ff */
[----:B0-----:R-:W-:-:S13]  /*0060*/  ISETP.GE.U32.AND P0, PT, R18, UR6, PT ;  /* 0x0000000612007c0c */ /* 0x001fda000bf06070 */
[----:B------:R-:W-:Y:S05]  /*0070*/  @P0 EXIT ;  /* 0x000000000000094d */ /* 0x000fea0003800000 */
[----:B------:R-:W0:Y:S01]  /*0080*/  LDCU UR7, c[0x0][0x398] ;  /* 0x00007300ff0777ac */ /* 0x000e220008000800 */
[----:B------:R-:W1:Y:S01]  /*0090*/  S2R R0, SR_TID.Y ;  /* 0x0000000000007919 */ /* 0x000e620000002200 */
[----:B------:R-:W2:Y:S01]  /*00a0*/  LDCU UR10, c[0x0][0x364] ;  /* 0x00006c80ff0a77ac */ /* 0x000ea20008000800 */
[----:B------:R-:W3:Y:S01]  /*00b0*/  S2R R16, SR_TID.X ;  /* 0x0000000000107919 */ /* 0x000ee20000002100 */
[----:B------:R-:W4:Y:S01]  /*00c0*/  LDCU UR11, c[0x0][0x360] ;  /* 0x00006c00ff0b77ac */ /* 0x000f220008000800 */
[----:B------:R-:W1:Y:S01]  /*00d0*/  LDC R17, c[0x0][0x370] ;  /* 0x0000dc00ff117b82 */ /* 0x000e620000000800 */
[----:B------:R-:W1:Y:S01]  /*00e0*/  LDCU.64 UR12, c[0x0][0x358] ;  /* 0x00006b00ff0c77ac */ /* 0x000e620008000a00 */
[----:B0-----:R-:W-:-:S09]  /*00f0*/  UISETP.GT.AND UP0, UPT, UR7, URZ, UPT ;  /* 0x000000ff0700728c */ /* 0x001fd2000bf04270 */
[----:B--2-4-:R-:W-:Y:S05]  /*0100*/  BRA.U UP0, `(.L_x_10) ;  /* 0x0000000100d07547 */ /* 0x014fea000b800000 */
[----:B------:R-:W0:Y:S01]  /*0110*/  I2F.U32.RP R9, UR4 ;  /* 0x0000000400097d06 */ /* 0x000e220008209000 */
[----:B------:R-:W2:Y:S01]  /*0120*/  LDC.64 R2, c[0x0][0x398] ;  /* 0x0000e600ff027b82 */ /* 0x000ea20000000a00 */
[----:B------:R-:W-:Y:S02]  /*0130*/  IADD3 R11, PT, PT, RZ, -UR5, RZ ;  /* 0x80000005ff0b7c10 */ /* 0x000fe4000fffe0ff */
[----:B------:R-:W-:Y:S02]  /*0140*/  ISETP.NE.U32.AND P0, PT, RZ, UR5, PT ;  /* 0x00000005ff007c0c */ /* 0x000fe4000bf05070 */
[----:B------:R-:W-:Y:S02]  /*0150*/  ISETP.NE.U32.AND P1, PT, RZ, UR4, PT ;  /* 0x00000004ff007c0c */ /* 0x000fe4000bf25070 */
[----:B------:R-:W4:Y:S01]  /*0160*/  I2F.U32.RP R8, UR5 ;  /* 0x0000000500087d06 */ /* 0x000f220008209000 */
[----:B------:R-:W-:-:S07]  /*0170*/  LOP3.LUT R13, RZ, UR4, RZ, 0x33, !PT ;  /* 0x00000004ff0d7c12 */ /* 0x000fce000f8e33ff */
[----:B0-----:R-:W0:Y:S08]  /*0180*/  MUFU.RCP R9, R9 ;  /* 0x0000000900097308 */ /* 0x001e300000001000 */
[----:B----4-:R-:W4:Y:S01]  /*0190*/  MUFU.RCP R8, R8 ;  /* 0x0000000800087308 */ /* 0x010f220000001000 */
[----:B0-----:R-:W-:-:S07]  /*01a0*/  IADD3 R6, PT, PT, R9, 0xffffffe, RZ ;  /* 0x0ffffffe09067810 */ /* 0x001fce0007ffe0ff */
[----:B------:R0:W5:Y:S01]  /*01b0*/  F2I.FTZ.U32.TRUNC.NTZ R7, R6 ;  /* 0x0000000600077305 */ /* 0x000162000021f000 */
[----:B----4-:R-:W-:-:S07]  /*01c0*/  IADD3 R4, PT, PT, R8, 0xffffffe, RZ ;  /* 0x0ffffffe08047810 */ /* 0x010fce0007ffe0ff */
[----:B------:R4:W3:Y:S01]  /*01d0*/  F2I.FTZ.U32.TRUNC.NTZ R5, R4 ;  /* 0x0000000400057305 */ /* 0x0008e2000021f000 */
[----:B0-----:R-:W-:Y:S02]  /*01e0*/  MOV R6, RZ ;  /* 0x000000ff00067202 */ /* 0x001fe40000000f00 */
[----:B-----5:R-:W-:Y:S01]  /*01f0*/  IADD3 R10, PT, PT, RZ, -R7, RZ ;  /* 0x80000007ff0a7210 */ /* 0x020fe20007ffe0ff */
[----:B----4-:R-:W-:Y:S02]  /*0200*/  HFMA2 R4, -RZ, RZ, 0, 0 ;  /* 0x00000000ff047431 */ /* 0x010fe400000001ff */
[----:B---3--:R-:W-:Y:S02]  /*0210*/  IMAD R9, R11, R5, RZ ;  /* 0x000000050b097224 */ /* 0x008fe400078e02ff */
[----:B------:R-:W-:Y:S02]  /*0220*/  IMAD R11, R10, UR4, RZ ;  /* 0x000000040a0b7c24 */ /* 0x000fe4000f8e02ff */
[----:B------:R-:W-:Y:S01]  /*0230*/  IMAD.HI.U32 R5, R5, R9, R4 ;  /* 0x0000000905057227 */ /* 0x000fe200078e0004 */
[----:B------:R-:W-:-:S03]  /*0240*/  LOP3.LUT R9, RZ, UR5, RZ, 0x33, !PT ;  /* 0x00000005ff097c12 */ /* 0x000fc6000f8e33ff */
[----:B--2---:R-:W-:-:S07]  /*0250*/  IMAD.HI.U32 R11, R7, R11, R6 ;  /* 0x0000000b070b7227 */ /* 0x004fce00078e0006 */
.L_x_11:
[----:B------:R-:W-:-:S05]  /*0260*/  IMAD.HI.U32 R4, R5, R18, RZ ;  /* 0x0000001205047227 */ /* 0x000fca00078e00ff */
[----:B------:R-:W-:-:S05]  /*0270*/  IADD3 R7, PT, PT, -R4, RZ, RZ ;  /* 0x000000ff04077210 */ /* 0x000fca0007ffe1ff */
[----:B------:R-:W-:Y:S01]  /*0280*/  IMAD R4, R7, UR5, R18 ;  /* 0x0000000507047c24 */ /* 0x000fe2000f8e0212 */
[----:B-1----:R-:W-:-:S04]  /*0290*/  IADD3 R18, PT, PT, R17, R18, RZ ;  /* 0x0000001211127210 */ /* 0x002fc80007ffe0ff */
[----:B------:R-:W-:-:S13]  /*02a0*/  ISETP.GE.U32.AND P2, PT, R4, UR5, PT ;  /* 0x0000000504007c0c */ /* 0x000fda000bf46070 */
[----:B------:R-:W-:-:S04]  /*02b0*/  @P2 IADD3 R4, PT, PT, R4, -UR5, RZ ;  /* 0x8000000504042c10 */ /* 0x000fc8000fffe0ff */
[----:B------:R-:W-:-:S13]  /*02c0*/  ISETP.GE.U32.AND P2, PT, R4, UR5, PT ;  /* 0x0000000504007c0c */ /* 0x000fda000bf46070 */
[----:B------:R-:W-:-:S04]  /*02d0*/  @P2 IADD3 R4, PT, PT, R4, -UR5, RZ ;  /* 0x8000000504042c10 */ /* 0x000fc8000fffe0ff */
[----:B------:R-:W-:-:S05]  /*02e0*/  SEL R4, R9, R4, !P0 ;  /* 0x0000000409047207 */ /* 0x000fca0004000000 */
[----:B------:R-:W-:-:S05]  /*02f0*/  IMAD.HI.U32 R6, R11, R4, RZ ;  /* 0x000000040b067227 */ /* 0x000fca00078e00ff */
[----:B------:R-:W-:-:S05]  /*0300*/  IADD3 R8, PT, PT, -R6, RZ, RZ ;  /* 0x000000ff06087210 */ /* 0x000fca0007ffe1ff */
[----:B------:R-:W-:-:S05]  /*0310*/  IMAD R8, R3, R8, R4 ;  /* 0x0000000803087224 */ /* 0x000fca00078e0204 */
[----:B------:R-:W-:-:S13]  /*0320*/  ISETP.GE.U32.AND P2, PT, R8, R3, PT ;  /* 0x000000030800720c */ /* 0x000fda0003f46070 */
[-C--:B------:R-:W-:Y:S02]  /*0330*/  @P2 IADD3 R8, PT, PT, R8, -R3.reuse, RZ ;  /* 0x8000000308082210 */ /* 0x080fe40007ffe0ff */
[----:B------:R-:W-:Y:S02]  /*0340*/  @P2 IADD3 R6, PT, PT, R6, 0x1, RZ ;  /* 0x0000000106062810 */ /* 0x000fe40007ffe0ff */
[----:B------:R-:W-:-:S13]  /*0350*/  ISETP.GE.U32.AND P3, PT, R8, R3, PT ;  /* 0x000000030800720c */ /* 0x000fda0003f66070 */
[----:B------:R-:W-:-:S04]  /*0360*/  @P3 IADD3 R6, PT, PT, R6, 0x1, RZ ;  /* 0x0000000106063810 */ /* 0x000fc80007ffe0ff */
[----:B------:R-:W-:-:S04]  /*0370*/  SEL R7, R13, R6, !P1 ;  /* 0x000000060d077207 */ /* 0x000fc80004800000 */
[C---:B------:R-:W-:Y:S01]  /*0380*/  IADD3 R15, PT, PT, -R7.reuse, RZ, RZ ;  /* 0x000000ff070f7210 */ /* 0x040fe20007ffe1ff */
[----:B------:R-:W-:-:S04]  /*0390*/  IMAD R19, R7, UR10, R0 ;  /* 0x0000000a07137c24 */ /* 0x000fc8000f8e0200 */
[----:B------:R-:W-:-:S04]  /*03a0*/  IMAD R15, R3, R15, R4 ;  /* 0x0000000f030f7224 */ /* 0x000fc800078e0204 */
[----:B------:R-:W-:-:S05]  /*03b0*/  IMAD R4, R15, UR11, R16 ;  /* 0x0000000b0f047c24 */ /* 0x000fca000f8e0210 */
[----:B------:R-:W-:-:S04]  /*03c0*/  VIMNMX R7, PT, PT, R19, R4, !PT ;  /* 0x0000000413077248 */ /* 0x000fc80007fe0100 */
[----:B------:R-:W-:-:S13]  /*03d0*/  ISETP.GE.AND P2, PT, R7, R2, PT ;  /* 0x000000020700720c */ /* 0x000fda0003f46270 */
[----:B------:R-:W0:Y:S01]  /*03e0*/  @!P2 LDC.64 R6, c[0x0][0x390] ;  /* 0x0000e400ff06ab82 */ /* 0x000e220000000a00 */
[----:B------:R-:W-:-:S04]  /*03f0*/  @!P2 IMAD R15, R19, R2, R4 ;  /* 0x00000002130fa224 */ /* 0x000fc800078e0204 */
[----:B0-----:R-:W-:-:S05]  /*0400*/  @!P2 IMAD.WIDE R6, R15, 0x4, R6 ;  /* 0x000000040f06a825 */ /* 0x001fca00078e0206 */
[----:B------:R0:W-:Y:S01]  /*0410*/  @!P2 STG.E desc[UR12][R6.64], RZ ;  /* 0x000000ff0600a986 */ /* 0x0001e2000c10190c */
[----:B------:R-:W-:-:S13]  /*0420*/  ISETP.GE.U32.AND P2, PT, R18, UR6, PT ;  /* 0x0000000612007c0c */ /* 0x000fda000bf46070 */
[----:B0-----:R-:W-:Y:S05]  /*0430*/  @!P2 BRA `(.L_x_11) ;  /* 0xfffffffc0088a947 */ /* 0x001fea000383ffff */
[----:B------:R-:W-:Y:S05]  /*0440*/  EXIT ;  /* 0x000000000000794d */ /* 0x000fea0003800000 */
.L_x_10:
[----:B------:R-:W-:Y:S02]  /*0450*/  ULOP3.LUT UR4, UR7, 0x7ffffff8, URZ, 0xc0, !UPT ;  /* 0x7ffffff807047892 */ /* 0x000fe4000f8ec0ff */
[----:B------:R-:W-:Y:S02]  /*0460*/  ULOP3.LUT UR7, UR7, 0x7, URZ, 0xc0, !UPT ;  /* 0x0000000707077892 */ /* 0x000fe4000f8ec0ff */
[----:B------:R-:W-:-:S12]  /*0470*/  UIADD3 UR9, UPT, UPT, -UR4, URZ, URZ ;  /* 0x000000ff04097290 */ /* 0x000fd8000fffe1ff */
.L_x_18:
[----:B0-----:R-:W0:Y:S01]  /*0480*/  I2F.U32.RP R6, UR5 ;  /* 0x0000000500067d06 */ /* 0x001e220008209000 */
[----:B------:R-:W2:Y:S01]  /*0490*/  LDC.64 R2, c[0x0][0x398] ;  /* 0x0000e600ff027b82 */ /* 0x000ea20000000a00 */
[----:B------:R-:W-:Y:S01]  /*04a0*/  IADD3 R7, PT, PT, RZ, -UR5, RZ ;  /* 0x80000005ff077c10 */ /* 0x000fe2000fffe0ff */
[----:B------:R-:W-:Y:S01]  /*04b0*/  BSSY.RECONVERGENT B0, `(.L_x_12) ;  /* 0x0000098000007945 */ /* 0x000fe20003800200 */
[----:B------:R-:W-:-:S04]  /*04c0*/  ISETP.NE.U32.AND P1, PT, RZ, UR5, PT ;  /* 0x00000005ff007c0c */ /* 0x000fc8000bf25070 */
[----:B0-----:R-:W0:Y:S08]  /*04d0*/  MUFU.RCP R6, R6 ;  /* 0x0000000600067308 */ /* 0x001e300000001000 */
[----:B--2---:R-:W2:Y:S01]  /*04e0*/  I2F.U32.RP R8, R3 ;  /* 0x0000000300087306 */ /* 0x004ea20000209000 */
[----:B------:R-:W-:Y:S02]  /*04f0*/  ISETP.NE.U32.AND P2, PT, R3, RZ, PT ;  /* 0x000000ff0300720c */ /* 0x000fe40003f45070 */
[----:B0-----:R-:W-:-:S05]  /*0500*/  IADD3 R4, PT, PT, R6, 0xffffffe, RZ ;  /* 0x0ffffffe06047810 */ /* 0x001fca0007ffe0ff */
[----:B------:R0:W4:Y:S08]  /*0510*/  F2I.FTZ.U32.TRUNC.NTZ R5, R4 ;  /* 0x0000000400057305 */ /* 0x000130000021f000 */
[----:B--2---:R-:W2:Y:S01]  /*0520*/  MUFU.RCP R8, R8 ;  /* 0x0000000800087308 */ /* 0x004ea20000001000 */
[----:B0-----:R-:W-:Y:S02]  /*0530*/  HFMA2 R4, -RZ, RZ, 0, 0 ;  /* 0x00000000ff047431 */ /* 0x001fe400000001ff */
[----:B----4-:R-:W-:-:S04]  /*0540*/  IMAD R7, R7, R5, RZ ;  /* 0x0000000507077224 */ /* 0x010fc800078e02ff */
[----:B------:R-:W-:-:S06]  /*0550*/  IMAD.HI.U32 R7, R5, R7, R4 ;  /* 0x0000000705077227 */ /* 0x000fcc00078e0004 */
[----:B------:R-:W-:Y:S01]  /*0560*/  IMAD.HI.U32 R7, R7, R18, RZ ;  /* 0x0000001207077227 */ /* 0x000fe200078e00ff */
[----:B--2---:R-:W-:-:S04]  /*0570*/  IADD3 R4, PT, PT, R8, 0xffffffe, RZ ;  /* 0x0ffffffe08047810 */ /* 0x004fc80007ffe0ff */
[----:B------:R-:W-:Y:S01]  /*0580*/  IADD3 R7, PT, PT, -R7, RZ, RZ ;  /* 0x000000ff07077210 */ /* 0x000fe20007ffe1ff */
[----:B------:R0:W2:Y:S04]  /*0590*/  F2I.FTZ.U32.TRUNC.NTZ R5, R4 ;  /* 0x0000000400057305 */ /* 0x0000a8000021f000 */
[----:B------:R-:W-:Y:S01]  /*05a0*/  IMAD R6, R7, UR5, R18 ;  /* 0x0000000507067c24 */ /* 0x000fe2000f8e0212 */
[----:B-1----:R-:W-:-:S04]  /*05b0*/  IADD3 R18, PT, PT, R17, R18, RZ ;  /* 0x0000001211127210 */ /* 0x002fc80007ffe0ff */
[----:B------:R-:W-:Y:S02]  /*05c0*/  ISETP.GE.U32.AND P0, PT, R6, UR5, PT ;  /* 0x0000000506007c0c */ /* 0x000fe4000bf06070 */
[----:B0-----:R-:W-:Y:S02]  /*05d0*/  MOV R4, RZ ;  /* 0x000000ff00047202 */ /* 0x001fe40000000f00 */
[----:B--2---:R-:W-:-:S05]  /*05e0*/  IADD3 R8, PT, PT, RZ, -R5, RZ ;  /* 0x80000005ff087210 */ /* 0x004fca0007ffe0ff */
[----:B------:R-:W-:-:S04]  /*05f0*/  IMAD R7, R8, R3, RZ ;  /* 0x0000000308077224 */ /* 0x000fc800078e02ff */
[----:B------:R-:W-:Y:S01]  /*0600*/  @P0 IADD3 R6, PT, PT, R6, -UR5, RZ ;  /* 0x8000000506060c10 */ /* 0x000fe2000fffe0ff */
[----:B------:R-:W-:-:S03]  /*0610*/  IMAD.HI.U32 R7, R5, R7, R4 ;  /* 0x0000000705077227 */ /* 0x000fc600078e0004 */
[----:B------:R-:W-:-:S13]  /*0620*/  ISETP.GE.U32.AND P0, PT, R6, UR5, PT ;  /* 0x0000000506007c0c */ /* 0x000fda000bf06070 */
[----:B------:R-:W-:Y:S02]  /*0630*/  @P0 IADD3 R6, PT, PT, R6, -UR5, RZ ;  /* 0x8000000506060c10 */ /* 0x000fe4000fffe0ff */
[----:B------:R-:W-:-:S05]  /*0640*/  @!P1 LOP3.LUT R6, RZ, UR5, RZ, 0x33, !PT ;  /* 0x00000005ff069c12 */ /* 0x000fca000f8e33ff */
[----:B------:R-:W-:-:S05]  /*0650*/  IMAD.HI.U32 R7, R7, R6, RZ ;  /* 0x0000000607077227 */ /* 0x000fca00078e00ff */
[----:B------:R-:W-:-:S05]  /*0660*/  IADD3 R4, PT, PT, -R7, RZ, RZ ;  /* 0x000000ff07047210 */ /* 0x000fca0007ffe1ff */
[----:B------:R-:W-:-:S05]  /*0670*/  IMAD R4, R3, R4, R6 ;  /* 0x0000000403047224 */ /* 0x000fca00078e0206 */
[----:B------:R-:W-:-:S13]  /*0680*/  ISETP.GE.U32.AND P0, PT, R4, R3, PT ;  /* 0x000000030400720c */ /* 0x000fda0003f06070 */
[-C--:B------:R-:W-:Y:S02]  /*0690*/  @P0 IADD3 R4, PT, PT, R4, -R3.reuse, RZ ;  /* 0x8000000304040210 */ /* 0x080fe40007ffe0ff */
[----:B------:R-:W-:Y:S02]  /*06a0*/  @P0 IADD3 R7, PT, PT, R7, 0x1, RZ ;  /* 0x0000000107070810 */ /* 0x000fe40007ffe0ff */
[----:B------:R-:W-:Y:S02]  /*06b0*/  ISETP.GE.U32.AND P1, PT, R4, R3, PT ;  /* 0x000000030400720c */ /* 0x000fe40003f26070 */
[----:B------:R-:W-:-:S11]  /*06c0*/  ISETP.GE.U32.AND P0, PT, R18, UR6, PT ;  /* 0x0000000612007c0c */ /* 0x000fd6000bf06070 */
[----:B------:R-:W-:Y:S02]  /*06d0*/  @P1 IADD3 R7, PT, PT, R7, 0x1, RZ ;  /* 0x0000000107071810 */ /* 0x000fe40007ffe0ff */
[----:B------:R-:W-:-:S04]  /*06e0*/  @!P2 LOP3.LUT R7, RZ, R3, RZ, 0x33, !PT ;  /* 0x00000003ff07a212 */ /* 0x000fc800078e33ff */
[----:B------:R-:W-:-:S05]  /*06f0*/  IADD3 R4, PT, PT, -R7, RZ, RZ ;  /* 0x000000ff07047210 */ /* 0x000fca0007ffe1ff */
[----:B------:R-:W-:Y:S02]  /*0700*/  IMAD R19, R3, R4, R6 ;  /* 0x0000000403137224 */ /* 0x000fe400078e0206 */
[----:B------:R-:W-:Y:S02]  /*0710*/  IMAD R3, R7, UR10, R0 ;  /* 0x0000000a07037c24 */ /* 0x000fe4000f8e0200 */
[----:B---3--:R-:W-:-:S05]  /*0720*/  IMAD R19, R19, UR11, R16 ;  /* 0x0000000b13137c24 */ /* 0x008fca000f8e0210 */
[----:B------:R-:W-:-:S04]  /*0730*/  VIMNMX R5, PT, PT, R3, R19, !PT ;  /* 0x0000001303057248 */ /* 0x000fc80007fe0100 */
[----:B------:R-:W-:-:S13]  /*0740*/  ISETP.GE.AND P1, PT, R5, R2, PT ;  /* 0x000000020500720c */ /* 0x000fda0003f26270 */
[----:B------:R-:W-:Y:S05]  /*0750*/  @P1 BRA `(.L_x_13) ;  /* 0x0000000400b41947 */ /* 0x000fea0003800000 */
[----:B------:R-:W-:Y:S02]  /*0760*/  IADD3 R4, PT, PT, R2, -0x1, RZ ;  /* 0xffffffff02047810 */ /* 0x000fe40007ffe0ff */
[----:B------:R-:W-:Y:S02]  /*0770*/  MOV R22, RZ ;  /* 0x000000ff00167202 */ /* 0x000fe40000000f00 */
[----:B------:R-:W-:Y:S02]  /*0780*/  ISETP.GE.U32.AND P1, PT, R4, 0x7, PT ;  /* 0x000000070400780c */ /* 0x000fe40003f26070 */
[----:B------:R-:W-:-:S11]  /*0790*/  MOV R20, RZ ;  /* 0x000000ff00147202 */ /* 0x000fd60000000f00 */
[----:B------:R-:W-:Y:S05]  /*07a0*/  @!P1 BRA `(.L_x_14) ;  /* 0x0000000000b49947 */ /* 0x000fea0003800000 */
[----:B------:R-:W-:Y:S01]  /*07b0*/  HFMA2 R22, -RZ, RZ, 0, 0 ;  /* 0x00000000ff167431 */ /* 0x000fe200000001ff */
[----:B------:R-:W-:Y:S01]  /*07c0*/  LOP3.LUT R20, R2, 0x7ffffff8, RZ, 0xc0, !PT ;  /* 0x7ffffff802147812 */ /* 0x000fe200078ec0ff */
[----:B------:R-:W-:Y:S01]  /*07d0*/  UMOV UR4, URZ ;  /* 0x000000ff00047c82 */ /* 0x000fe20008000000 */
[----:B------:R-:W-:-:S05]  /*07e0*/  UMOV UR8, UR9 ;  /* 0x0000000900087c82 */ /* 0x000fca0008000000 */
.L_x_15:
[----:B------:R-:W0:Y:S01]  /*07f0*/  LDC.64 R10, c[0x0][0x388] ;  /* 0x0000e200ff0a7b82 */ /* 0x000e220000000a00 */
[----:B------:R-:W-:-:S07]  /*0800*/  IMAD R7, R2, UR4, R19 ;  /* 0x0000000402077c24 */ /* 0x000fce000f8e0213 */
[----:B------:R-:W1:Y:S01]  /*0810*/  LDC.64 R4, c[0x0][0x380] ;  /* 0x0000e000ff047b82 */ /* 0x000e620000000a00 */
[----:B0-----:R-:W-:-:S04]  /*0820*/  IMAD.WIDE R10, R7, 0x4, R10 ;  /* 0x00000004070a7825 */ /* 0x001fc800078e020a */
[----:B------:R-:W-:Y:S01]  /*0830*/  IMAD R7, R3, R2, UR4 ;  /* 0x0000000403077e24 */ /* 0x000fe2000f8e0202 */
[----:B------:R0:W2:Y:S01]  /*0840*/  LDG.E R21, desc[UR12][R10.64] ;  /* 0x0000000c0a157981 */ /* 0x0000a2000c1e1900 */
[----:B------:R-:W-:-:S04]  /*0850*/  IMAD.WIDE.U32 R12, R2, 0x4, R10 ;  /* 0x00000004020c7825 */ /* 0x000fc800078e000a */
[----:B-1----:R-:W-:Y:S01]  /*0860*/  IMAD.WIDE R4, R7, 0x4, R4 ;  /* 0x0000000407047825 */ /* 0x002fe200078e0204 */
[----:B------:R1:W3:Y:S03]  /*0870*/  LDG.E R24, desc[UR12][R12.64] ;  /* 0x0000000c0c187981 */ /* 0x0002e6000c1e1900 */
[C---:B------:R-:W-:Y:S01]  /*0880*/  IMAD.WIDE.U32 R6, R2.reuse, 0x4, R12 ;  /* 0x0000000402067825 */ /* 0x040fe200078e000c */
[----:B------:R-:W2:Y:S04]  /*0890*/  LDG.E R23, desc[UR12][R4.64] ;  /* 0x0000000c04177981 */ /* 0x000ea8000c1e1900 */
[----:B------:R-:W3:Y:S01]  /*08a0*/  LDG.E R25, desc[UR12][R4.64+0x4] ;  /* 0x0000040c04197981 */ /* 0x000ee2000c1e1900 */
[----:B------:R-:W-:-:S03]  /*08b0*/  IMAD.WIDE.U32 R8, R2, 0x4, R6 ;  /* 0x0000000402087825 */ /* 0x000fc600078e0006 */
[----:B------:R4:W5:Y:S01]  /*08c0*/  LDG.E R27, desc[UR12][R6.64] ;  /* 0x0000000c061b7981 */ /* 0x000962000c1e1900 */
[----:B0-----:R-:W-:-:S03]  /*08d0*/  IMAD.WIDE.U32 R10, R2, 0x4, R8 ;  /* 0x00000004020a7825 */ /* 0x001fc600078e0008 */
[----:B------:R-:W5:Y:S04]  /*08e0*/  LDG.E R26, desc[UR12][R4.64+0x8] ;  /* 0x0000080c041a7981 */ /* 0x000f68000c1e1900 */
[----:B------:R-:W5:Y:S01]  /*08f0*/  LDG.E R9, desc[UR12][R8.64] ;  /* 0x0000000c08097981 */ /* 0x000f62000c1e1900 */
[----:B------:R-:W-:-:S03]  /*0900*/  IMAD.WIDE.U32 R14, R2, 0x4, R10 ;  /* 0x00000004020e7825 */ /* 0x000fc600078e000a */
[----:B------:R-:W5:Y:S01]  /*0910*/  LDG.E R28, desc[UR12][R4.64+0xc] ;  /* 0x00000c0c041c7981 */ /* 0x000f62000c1e1900 */
[----:B-1----:R-:W-:-:S03]  /*0920*/  IMAD.WIDE.U32 R12, R2, 0x4, R14 ;  /* 0x00000004020c7825 */ /* 0x002fc600078e000e */
[----:B------:R-:W5:Y:S04]  /*0930*/  LDG.E R11, desc[UR12][R10.64] ;  /* 0x0000000c0a0b7981 */ /* 0x000f68000c1e1900 */
[----:B------:R-:W5:Y:S01]  /*0940*/  LDG.E R8, desc[UR12][R4.64+0x10] ;  /* 0x0000100c04087981 */ /* 0x000f62000c1e1900 */
[----:B----4-:R-:W-:-:S03]  /*0950*/  IMAD.WIDE.U32 R6, R2, 0x4, R12 ;  /* 0x0000000402067825 */ /* 0x010fc600078e000c */
[----:B------:R-:W4:Y:S04]  /*0960*/  LDG.E R29, desc[UR12][R14.64] ;  /* 0x0000000c0e1d7981 */ /* 0x000f28000c1e1900 */
[----:B------:R-:W4:Y:S04]  /*0970*/  LDG.E R10, desc[UR12][R4.64+0x18] ;  /* 0x0000180c040a7981 */ /* 0x000f28000c1e1900 */
[----:B------:R-:W4:Y:S04]  /*0980*/  LDG.E R6, desc[UR12][R6.64] ;  /* 0x0000000c06067981 */ /* 0x000f28000c1e1900 */
[----:B------:R-:W4:Y:S04]  /*0990*/  LDG.E R14, desc[UR12][R4.64+0x14] ;  /* 0x0000140c040e7981 */ /* 0x000f28000c1e1900 */
[----:B------:R-:W4:Y:S04]  /*09a0*/  LDG.E R15, desc[UR12][R4.64+0x1c] ;  /* 0x00001c0c040f7981 */ /* 0x000f28000c1e1900 */
[----:B------:R-:W4:Y:S01]  /*09b0*/  LDG.E R5, desc[UR12][R12.64] ;  /* 0x0000000c0c057981 */ /* 0x000f22000c1e1900 */
[----:B------:R-:W-:-:S04]  /*09c0*/  UIADD3 UR8, UPT, UPT, UR8, 0x8, URZ ;  /* 0x0000000808087890 */ /* 0x000fc8000fffe0ff */
[----:B------:R-:W-:Y:S02]  /*09d0*/  UISETP.NE.AND UP0, UPT, UR8, URZ, UPT ;  /* 0x000000ff0800728c */ /* 0x000fe4000bf05270 */
[----:B------:R-:W-:Y:S01]  /*09e0*/  UIADD3 UR4, UPT, UPT, UR4, 0x8, URZ ;  /* 0x0000000804047890 */ /* 0x000fe2000fffe0ff */
[----:B--2---:R-:W-:-:S04]  /*09f0*/  FFMA R22, R23, R21, R22 ;  /* 0x0000001517167223 */ /* 0x004fc80000000016 */
[----:B---3--:R-:W-:-:S04]  /*0a00*/  FFMA R25, R25, R24, R22 ;  /* 0x0000001819197223 */ /* 0x008fc80000000016 */
[----:B-----5:R-:W-:-:S04]  /*0a10*/  FFMA R25, R26, R27, R25 ;  /* 0x0000001b1a197223 */ /* 0x020fc80000000019 */
[----:B------:R-:W-:-:S04]  /*0a20*/  FFMA R9, R28, R9, R25 ;  /* 0x000000091c097223 */ /* 0x000fc80000000019 */
[----:B------:R-:W-:-:S04]  /*0a30*/  FFMA R9, R8, R11, R9 ;  /* 0x0000000b08097223 */ /* 0x000fc80000000009 */
[----:B----4-:R-:W-:-:S04]  /*0a40*/  FFMA R9, R14, R29, R9 ;  /* 0x0000001d0e097223 */ /* 0x010fc80000000009 */
[----:B------:R-:W-:-:S04]  /*0a50*/  FFMA R10, R10, R5, R9 ;  /* 0x000000050a0a7223 */ /* 0x000fc80000000009 */
[----:B------:R-:W-:Y:S01]  /*0a60*/  FFMA R22, R15, R6, R10 ;  /* 0x000000060f167223 */ /* 0x000fe2000000000a */
[----:B------:R-:W-:Y:S06]  /*0a70*/  BRA.U UP0, `(.L_x_15) ;  /* 0xfffffffd005c7547 */ /* 0x000fec000b83ffff */
.L_x_14:
[----:B------:R-:W-:-:S09]  /*0a80*/  UISETP.NE.AND UP0, UPT, UR7, URZ, UPT ;  /* 0x000000ff0700728c */ /* 0x000fd2000bf05270 */
[----:B------:R-:W-:Y:S05]  /*0a90*/  BRA.U !UP0, `(.L_x_16) ;  /* 0x0000000108d47547 */ /* 0x000fea000b800000 */
[----:B------:R-:W-:Y:S01]  /*0aa0*/  UIADD3 UR4, UPT, UPT, UR7, -0x1, URZ ;  /* 0xffffffff07047890 */ /* 0x000fe2000fffe0ff */
[----:B------:R-:W-:-:S03]  /*0ab0*/  LOP3.LUT P1, R14, R2, 0x3, RZ, 0xc0, !PT ;  /* 0x00000003020e7812 */ /* 0x000fc6000782c0ff */
[----:B------:R-:W-:-:S09]  /*0ac0*/  UISETP.GE.U32.AND UP0, UPT, UR4, 0x3, UPT ;  /* 0x000000030400788c */ /* 0x000fd2000bf06070 */
[----:B------:R-:W-:Y:S05]  /*0ad0*/  BRA.U !UP0, `(.L_x_17) ;  /* 0x0000000108587547 */ /* 0x000fea000b800000 */
        /* <DEDUP_REMOVED lines=22> */
.L_x_17:
[----:B------:R-:W-:Y:S05]  /*0c40*/  @!P1 BRA `(.L_x_16) ;  /* 0x0000000000689947 */ /* 0x000fea0003800000 */
[----:B------:R-:W0:Y:S01]  /*0c50*/  LDC.64 R10, c[0x0][0x388] ;  /* 0x0000e200ff0a7b82 */ /* 0x000e220000000a00 */
[----:B------:R-:W-:Y:S02]  /*0c60*/  ISETP.NE.AND P1, PT, R14, 0x1, PT ;  /* 0x000000010e00780c */ /* 0x000fe40003f25270 */
[----:B------:R-:W-:-:S04]  /*0c70*/  LOP3.LUT R12, R2, 0x1, RZ, 0xc0, !PT ;  /* 0x00000001020c7812 */ /* 0x000fc800078ec0ff */
[----:B------:R-:W-:Y:S01]  /*0c80*/  ISETP.NE.U32.AND P2, PT, R12, 0x1, PT ;  /* 0x000000010c00780c */ /* 0x000fe20003f45070 */
[----:B------:R-:W1:Y:S06]  /*0c90*/  LDC.64 R8, c[0x0][0x380] ;  /* 0x0000e000ff087b82 */ /* 0x000e6c0000000a00 */
[CC--:B------:R-:W-:Y:S02]  /*0ca0*/  @P1 IMAD R15, R20.reuse, R2.reuse, R19 ;  /* 0x00000002140f1224 */ /* 0x0c0fe400078e0213 */
[----:B------:R-:W2:Y:S01]  /*0cb0*/  LDC.64 R4, c[0x0][0x380] ;  /* 0x0000e000ff047b82 */ /* 0x000ea20000000a00 */
[----:B------:R-:W-:Y:S01]  /*0cc0*/  @P1 IMAD R13, R3, R2, R20 ;  /* 0x00000002030d1224 */ /* 0x000fe200078e0214 */
[----:B------:R-:W-:-:S05]  /*0cd0*/  @P1 IADD3 R20, PT, PT, R20, 0x2, RZ ;  /* 0x0000000214141810 */ /* 0x000fca0007ffe0ff */
[----:B------:R-:W-:Y:S01]  /*0ce0*/  @!P2 IMAD R21, R3, R2, R20 ;  /* 0x000000020315a224 */ /* 0x000fe200078e0214 */
[----:B------:R-:W3:Y:S01]  /*0cf0*/  LDC.64 R6, c[0x0][0x388] ;  /* 0x0000e200ff067b82 */ /* 0x000ee20000000a00 */
[----:B0-----:R-:W-:-:S04]  /*0d00*/  @P1 IMAD.WIDE R10, R15, 0x4, R10 ;  /* 0x000000040f0a1825 */ /* 0x001fc800078e020a */
[----:B------:R-:W-:Y:S01]  /*0d10*/  @!P2 IMAD R23, R20, R2, R19 ;  /* 0x000000021417a224 */ /* 0x000fe200078e0213 */
[----:B------:R-:W4:Y:S01]  /*0d20*/  @P1 LDG.E R15, desc[UR12][R10.64] ;  /* 0x0000000c0a0f1981 */ /* 0x000f22000c1e1900 */
[----:B-1----:R-:W-:-:S04]  /*0d30*/  @P1 IMAD.WIDE R8, R13, 0x4, R8 ;  /* 0x000000040d081825 */ /* 0x002fc800078e0208 */
[----:B------:R-:W-:Y:S01]  /*0d40*/  @P1 IMAD.WIDE.U32 R12, R2, 0x4, R10 ;  /* 0x00000004020c1825 */ /* 0x000fe200078e000a */
[----:B------:R-:W4:Y:S03]  /*0d50*/  @P1 LDG.E R25, desc[UR12][R8.64] ;  /* 0x0000000c08191981 */ /* 0x000f26000c1e1900 */
[----:B--2---:R-:W-:Y:S01]  /*0d60*/  @!P2 IMAD.WIDE R4, R21, 0x4, R4 ;  /* 0x000000041504a825 */ /* 0x004fe200078e0204 */
[----:B------:R-:W2:Y:S04]  /*0d70*/  @P1 LDG.E R14, desc[UR12][R8.64+0x4] ;  /* 0x0000040c080e1981 */ /* 0x000ea8000c1e1900 */
[----:B------:R-:W2:Y:S01]  /*0d80*/  @P1 LDG.E R12, desc[UR12][R12.64] ;  /* 0x0000000c0c0c1981 */ /* 0x000ea2000c1e1900 */
[----:B---3--:R-:W-:-:S03]  /*0d90*/  @!P2 IMAD.WIDE R6, R23, 0x4, R6 ;  /* 0x000000041706a825 */ /* 0x008fc600078e0206 */
[----:B------:R-:W3:Y:S04]  /*0da0*/  @!P2 LDG.E R5, desc[UR12][R4.64] ;  /* 0x0000000c0405a981 */ /* 0x000ee8000c1e1900 */
[----:B------:R-:W3:Y:S01]  /*0db0*/  @!P2 LDG.E R6, desc[UR12][R6.64] ;  /* 0x0000000c0606a981 */ /* 0x000ee2000c1e1900 */
[----:B----4-:R-:W-:-:S04]  /*0dc0*/  @P1 FFMA R15, R25, R15, R22 ;  /* 0x0000000f190f1223 */ /* 0x010fc80000000016 */
[----:B--2---:R-:W-:-:S04]  /*0dd0*/  @P1 FFMA R22, R14, R12, R15 ;  /* 0x0000000c0e161223 */ /* 0x004fc8000000000f */
[----:B---3--:R-:W-:-:S07]  /*0de0*/  @!P2 FFMA R22, R5, R6, R22 ;  /* 0x000000060516a223 */ /* 0x008fce0000000016 */
.L_x_16:
[----:B------:R-:W0:Y:S01]  /*0df0*/  LDC.64 R4, c[0x0][0x390] ;  /* 0x0000e400ff047b82 */ /* 0x000e220000000a00 */
[----:B------:R-:W-:-:S04]  /*0e00*/  IMAD R3, R3, R2, R19 ;  /* 0x0000000203037224 */ /* 0x000fc800078e0213 */
[----:B0-----:R-:W-:-:S05]  /*0e10*/  IMAD.WIDE R2, R3, 0x4, R4 ;  /* 0x0000000403027825 */ /* 0x001fca00078e0204 */
[----:B------:R0:W-:Y:S02]  /*0e20*/  STG.E desc[UR12][R2.64], R22 ;  /* 0x0000001602007986 */ /* 0x0001e4000c10190c */
.L_x_13:
[----:B------:R-:W-:Y:S05]  /*0e30*/  BSYNC.RECONVERGENT B0 ;  /* 0x0000000000007941 */ /* 0x000fea0003800200 */
.L_x_12:
[----:B------:R-:W-:Y:S05]  /*0e40*/  @!P0 BRA `(.L_x_18) ;  /* 0xfffffff4008c8947 */ /* 0x000fea000383ffff */
[----:B------:R-:W-:Y:S05]  /*0e50*/  EXIT ;  /* 0x000000000000794d */ /* 0x000fea0003800000 */
.L_x_19:
        /* <DEDUP_REMOVED lines=10> */
.L_x_26:


//--------------------- .text._Z14matrixMultiplyPfS_S_i --------------------------
	.section	.text._Z14matrixMultiplyPfS_S_i,"ax",@progbits
	.align	128
        .global         _Z14matrixMultiplyPfS_S_i
        .type           _Z14matrixMultiplyPfS_S_i,@function
        .size           _Z14matrixMultiplyPfS_S_i,(.L_x_27 - _Z14matrixMultiplyPfS_S_i)
        .other          _Z14matrixMultiplyPfS_S_i,@"STO_CUDA_ENTRY STV_DEFAULT"
_Z14matrixMultiplyPfS_S_i:
.text._Z14matrixMultiplyPfS_S_i:
[----:B------:R-:W-:Y:S01]  /*0000*/  LDC R1, c[0x0][0x37c] ;  /* 0x0000df00ff017b82 */ /* 0x000fe20000000800 */
[----:B------:R-:W0:Y:S07]  /*0010*/  S2R R0, SR_TID.Y ;  /* 0x0000000000007919 */ /* 0x000e2e0000002200 */
[----:B------:R-:W0:Y:S01]  /*0020*/  S2UR UR4, SR_CTAID.Y ;  /* 0x00000000000479c3 */ /* 0x000e220000002600 */
[----:B------:R-:W1:Y:S01]  /*0030*/  LDCU UR20, c[0x0][0x398] ;  /* 0x00007300ff1477ac */ /* 0x000e620008000800 */
[----:B------:R-:W2:Y:S06]  /*0040*/  S2R R3, SR_TID.X ;  /* 0x0000000000037919 */ /* 0x000eac0000002100 */
[----:B------:R-:W0:Y:S08]  /*0050*/  LDC R13, c[0x0][0x364] ;  /* 0x0000d900ff0d7b82 */ /* 0x000e300000000800 */
[----:B------:R-:W2:Y:S08]  /*0060*/  S2UR UR5, SR_CTAID.X ;  /* 0x00000000000579c3 */ /* 0x000eb00000002500 */
[----:B------:R-:W2:Y:S01]  /*0070*/  LDC R2, c[0x0][0x360] ;  /* 0x0000d800ff027b82 */ /* 0x000ea20000000800 */
[----:B0-----:R-:W-:-:S02]  /*0080*/  IMAD R13, R13, UR4, R0 ;  /* 0x000000040d0d7c24 */ /* 0x001fc4000f8e0200 */
[----:B--2---:R-:W-:-:S05]  /*0090*/  IMAD R0, R2, UR5, R3 ;  /* 0x0000000502007c24 */ /* 0x004fca000f8e0203 */
[----:B------:R-:W-:-:S04]  /*00a0*/  VIMNMX R2, PT, PT, R13, R0, !PT ;  /* 0x000000000d027248 */ /* 0x000fc80007fe0100 */
[----:B-1----:R-:W-:-:S13]  /*00b0*/  ISETP.GE.AND P0, PT, R2, UR20, PT ;  /* 0x0000001402007c0c */ /* 0x002fda000bf06270 */
[----:B------:R-:W-:Y:S05]  /*00c0*/  @P0 EXIT ;  /* 0x000000000000094d */ /* 0x000fea0003800000 */
[----:B------:R-:W-:Y:S01]  /*00d0*/  UISETP.GE.U32.AND UP0, UPT, UR20, 0x8, UPT ;  /* 0x000000081400788c */ /* 0x000fe2000bf06070 */
[----:B------:R-:W-:Y:S02]  /*00e0*/  HFMA2 R12, -RZ, RZ, 0, 0 ;  /* 0x00000000ff0c7431 */ /* 0x000fe400000001ff */
[----:B------:R-:W-:Y:S01]  /*00f0*/  IMAD R13, R13, UR20, RZ ;  /* 0x000000140d0d7c24 */ /* 0x000fe2000f8e02ff */
[----:B------:R-:W-:Y:S01]  /*0100*/  UMOV UR4, URZ ;  /* 0x000000ff00047c82 */ /* 0x000fe20008000000 */
[----:B------:R-:W0:Y:S04]  /*0110*/  LDCU.64 UR18, c[0x0][0x358] ;  /* 0x00006b00ff1277ac */ /* 0x000e280008000a00 */
[----:B------:R-:W-:Y:S05]  /*0120*/  BRA.U !UP0, `(.L_x_20) ;  /* 0x0000000508047547 */ /* 0x000fea000b800000 */
[----:B------:R-:W1:Y:S01]  /*0130*/  LDCU.128 UR24, c[0x0][0x380] ;  /* 0x00007000ff1877ac */ /* 0x000e620008000c00 */
[----:B------:R-:W-:Y:S02]  /*0140*/  MOV R12, RZ ;  /* 0x000000ff000c7202 */ /* 0x000fe40000000f00 */
[----:B------:R-:W-:Y:S01]  /*0150*/  MOV R14, R0 ;  /* 0x00000000000e7202 */ /* 0x000fe20000000f00 */
[----:B------:R-:W-:-:S04]  /*0160*/  ULOP3.LUT UR4, UR20, 0x7ffffff8, URZ, 0xc0, !UPT ;  /* 0x7ffffff814047892 */ /* 0x000fc8000f8ec0ff */
[----:B------:R-:W-:Y:S01]  /*0170*/  UIADD3 UR5, UPT, UPT, -UR4, URZ, URZ ;  /* 0x000000ff04057290 */ /* 0x000fe2000fffe1ff */
[----:B-1----:R-:W-:Y:S01]  /*0180*/  MOV R2, UR24 ;  /* 0x0000001800027c02 */ /* 0x002fe20008000f00 */
[----:B------:R-:W-:Y:S01]  /*0190*/  UIMAD.WIDE UR6, UR20, 0x8, UR26 ;  /* 0x00000008140678a5 */ /* 0x000fe2000f8e021a */
[----:B------:R-:W-:Y:S01]  /*01a0*/  MOV R3, UR25 ;  /* 0x0000001900037c02 */ /* 0x000fe20008000f00 */
[----:B------:R-:W-:Y:S02]  /*01b0*/  UIMAD.WIDE UR8, UR20, 0xc, UR26 ;  /* 0x0000000c140878a5 */ /* 0x000fe4000f8e021a */
[----:B------:R-:W-:Y:S01]  /*01c0*/  UIMAD.WIDE UR10, UR20, 0x10, UR26 ;  /* 0x00000010140a78a5 */ /* 0x000fe2000f8e021a */
[----:B------:R-:W-:Y:S01]  /*01d0*/  IMAD.WIDE.U32 R2, R13, 0x4, R2 ;  /* 0x000000040d027825 */ /* 0x000fe200078e0002 */
[----:B------:R-:W-:Y:S02]  /*01e0*/  UIMAD.WIDE UR12, UR20, 0x14, UR26 ;  /* 0x00000014140c78a5 */ /* 0x000fe4000f8e021a */
[----:B------:R-:W-:Y:S01]  /*01f0*/  UIMAD.WIDE UR14, UR20, 0x18, UR26 ;  /* 0x00000018140e78a5 */ /* 0x000fe2000f8e021a */
[----:B------:R-:W-:Y:S01]  /*0200*/  IADD3 R2, P0, PT, R2, 0x10, RZ ;  /* 0x0000001002027810 */ /* 0x000fe20007f1e0ff */
[----:B------:R-:W-:-:S03]  /*0210*/  UIMAD.WIDE UR16, UR20, 0x1c, UR26 ;  /* 0x0000001c141078a5 */ /* 0x000fc6000f8e021a */
[----:B------:R-:W-:-:S09]  /*0220*/  IADD3.X R3, PT, PT, RZ, R3, RZ, P0, !PT ;  /* 0x00000003ff037210 */ /* 0x000fd200007fe4ff */
.L_x_21:
[----:B------:R-:W-:Y:S01]  /*0230*/  UIMAD.WIDE UR22, UR20, 0x4, UR26 ;  /* 0x00000004141678a5 */ /* 0x000fe2000f8e021a */
[----:B------:R-:W-:Y:S02]  /*0240*/  IMAD.MOV.U32 R23, RZ, RZ, 0x4 ;  /* 0x00000004ff177424 */ /* 0x000fe400078e00ff */
[----:B------:R-:W-:Y:S01]  /*0250*/  HFMA2 R11, -RZ, RZ, 0, 2.384185791015625e-07 ;  /* 0x00000004ff0b7431 */ /* 0x000fe200000001ff */
[----:B------:R-:W-:Y:S01]  /*0260*/  MOV R25, 0x4 ;  /* 0x0000000400197802 */ /* 0x000fe20000000f00 */
[----:B0-----:R-:W2:Y:S01]  /*0270*/  LDG.E R21, desc[UR18][R2.64+-0x10] ;  /* 0xfffff01202157981 */ /* 0x001ea2000c1e1900 */
[C---:B------:R-:W-:Y:S01]  /*0280*/  IMAD.WIDE R22, R14.reuse, R23, UR26 ;  /* 0x0000001a0e167e25 */ /* 0x040fe2000f8e0217 */
[----:B------:R-:W-:Y:S02]  /*0290*/  MOV R8, UR22 ;  /* 0x0000001600087c02 */ /* 0x000fe40008000f00 */
[----:B------:R-:W-:Y:S01]  /*02a0*/  MOV R9, UR23 ;  /* 0x0000001700097c02 */ /* 0x000fe20008000f00 */
[----:B------:R-:W3:Y:S02]  /*02b0*/  LDG.E R19, desc[UR18][R2.64+-0xc] ;  /* 0xfffff41202137981 */ /* 0x000ee4000c1e1900 */
[----:B------:R-:W-:-:S02]  /*02c0*/  IMAD.WIDE R8, R14, 0x4, R8 ;  /* 0x000000040e087825 */ /* 0x000fc400078e0208 */
[----:B------:R-:W2:Y:S01]  /*02d0*/  LDG.E R22, desc[UR18][R22.64] ;  /* 0x0000001216167981 */ /* 0x000ea2000c1e1900 */
[----:B------:R-:W-:Y:S01]  /*02e0*/  MOV R5, 0x4 ;  /* 0x0000000400057802 */ /* 0x000fe20000000f00 */
[C---:B------:R-:W-:Y:S02]  /*02f0*/  IMAD.WIDE R24, R14.reuse, R25, UR6 ;  /* 0x000000060e187e25 */ /* 0x040fe4000f8e0219 */
[----:B------:R0:W3:Y:S02]  /*0300*/  LDG.E R20, desc[UR18][R8.64] ;  /* 0x0000001208147981 */ /* 0x0000e4000c1e1900 */
[----:B------:R-:W-:Y:S02]  /*0310*/  IMAD.WIDE R10, R14, R11, UR8 ;  /* 0x000000080e0a7e25 */ /* 0x000fe4000f8e020b */
[----:B------:R-:W4:Y:S04]  /*0320*/  LDG.E R18, desc[UR18][R24.64] ;  /* 0x0000001218127981 */ /* 0x000f28000c1e1900 */
[----:B------:R-:W4:Y:S01]  /*0330*/  LDG.E R17, desc[UR18][R2.64+-0x8] ;  /* 0xfffff81202117981 */ /* 0x000f22000c1e1900 */
[----:B0-----:R-:W-:-:S02]  /*0340*/  HFMA2 R9, -RZ, RZ, 0, 2.384185791015625e-07 ;  /* 0x00000004ff097431 */ /* 0x001fc400000001ff */
[----:B------:R-:W-:Y:S01]  /*0350*/  IMAD.MOV.U32 R7, RZ, RZ, 0x4 ;  /* 0x00000004ff077424 */ /* 0x000fe200078e00ff */
[----:B------:R0:W5:Y:S01]  /*0360*/  LDG.E R16, desc[UR18][R10.64] ;  /* 0x000000120a107981 */ /* 0x000162000c1e1900 */
[----:B------:R-:W-:-:S03]  /*0370*/  IMAD.WIDE R4, R14, R5, UR10 ;  /* 0x0000000a0e047e25 */ /* 0x000fc6000f8e0205 */
[----:B------:R-:W5:Y:S01]  /*0380*/  LDG.E R15, desc[UR18][R2.64+-0x4] ;  /* 0xfffffc12020f7981 */ /* 0x000f62000c1e1900 */
[C---:B------:R-:W-:Y:S01]  /*0390*/  IMAD.WIDE R6, R14.reuse, R7, UR12 ;  /* 0x0000000c0e067e25 */ /* 0x040fe2000f8e0207 */
[----:B------:R-:W-:Y:S02]  /*03a0*/  MOV R27, 0x4 ;  /* 0x00000004001b7802 */ /* 0x000fe40000000f00 */
[----:B------:R1:W5:Y:S01]  /*03b0*/  LDG.E R4, desc[UR18][R4.64] ;  /* 0x0000001204047981 */ /* 0x000362000c1e1900 */
[----:B------:R-:W-:-:S03]  /*03c0*/  IMAD.WIDE R8, R14, R9, UR14 ;  /* 0x0000000e0e087e25 */ /* 0x000fc6000f8e0209 */
[----:B------:R-:W5:Y:S01]  /*03d0*/  LDG.E R23, desc[UR18][R2.64] ;  /* 0x0000001202177981 */ /* 0x000f62000c1e1900 */
[----:B0-----:R-:W-:-:S03]  /*03e0*/  IMAD.WIDE R10, R14, R27, UR16 ;  /* 0x000000100e0a7e25 */ /* 0x001fc6000f8e021b */
[----:B------:R-:W5:Y:S04]  /*03f0*/  LDG.E R7, desc[UR18][R6.64] ;  /* 0x0000001206077981 */ /* 0x000f68000c1e1900 */
[----:B------:R-:W5:Y:S04]  /*0400*/  LDG.E R24, desc[UR18][R2.64+0x4] ;  /* 0x0000041202187981 */ /* 0x000f68000c1e1900 */
[----:B------:R-:W5:Y:S04]  /*0410*/  LDG.E R8, desc[UR18][R8.64] ;  /* 0x0000001208087981 */ /* 0x000f68000c1e1900 */
[----:B------:R-:W5:Y:S04]  /*0420*/  LDG.E R25, desc[UR18][R2.64+0x8] ;  /* 0x0000081202197981 */ /* 0x000f68000c1e1900 */
[----:B------:R-:W5:Y:S04]  /*0430*/  LDG.E R10, desc[UR18][R10.64] ;  /* 0x000000120a0a7981 */ /* 0x000f68000c1e1900 */
[----:B------:R0:W5:Y:S01]  /*0440*/  LDG.E R27, desc[UR18][R2.64+0xc] ;  /* 0x00000c12021b7981 */ /* 0x000162000c1e1900 */
[----:B------:R-:W-:-:S04]  /*0450*/  UIADD3 UR5, UPT, UPT, UR5, 0x8, URZ ;  /* 0x0000000805057890 */ /* 0x000fc8000fffe0ff */
[----:B------:R-:W-:Y:S01]  /*0460*/  UISETP.NE.AND UP0, UPT, UR5, URZ, UPT ;  /* 0x000000ff0500728c */ /* 0x000fe2000bf05270 */
[----:B-1----:R-:W-:Y:S02]  /*0470*/  MOV R5, UR20 ;  /* 0x0000001400057c02 */ /* 0x002fe40008000f00 */
[----:B0-----:R-:W-:Y:S02]  /*0480*/  IADD3 R2, P0, PT, R2, 0x20, RZ ;  /* 0x0000002002027810 */ /* 0x001fe40007f1e0ff */
[----:B------:R-:W-:Y:S02]  /*0490*/  LEA R14, R5, R14, 0x3 ;  /* 0x0000000e050e7211 */ /* 0x000fe400078e18ff */
[----:B------:R-:W-:Y:S01]  /*04a0*/  IADD3.X R3, PT, PT, RZ, R3, RZ, P0, !PT ;  /* 0x00000003ff037210 */ /* 0x000fe200007fe4ff */
[----:B--2---:R-:W-:-:S04]  /*04b0*/  FFMA R22, R21, R22, R12 ;  /* 0x0000001615167223 */ /* 0x004fc8000000000c */
[----:B---3--:R-:W-:-:S04]  /*04c0*/  FFMA R20, R19, R20, R22 ;  /* 0x0000001413147223 */ /* 0x008fc80000000016 */
[----:B----4-:R-:W-:-:S04]  /*04d0*/  FFMA R18, R17, R18, R20 ;  /* 0x0000001211127223 */ /* 0x010fc80000000014 */
[----:B-----5:R-:W-:-:S04]  /*04e0*/  FFMA R16, R15, R16, R18 ;  /* 0x000000100f107223 */ /* 0x020fc80000000012 */
[----:B------:R-:W-:-:S04]  /*04f0*/  FFMA R23, R23, R4, R16 ;  /* 0x0000000417177223 */ /* 0x000fc80000000010 */
[----:B------:R-:W-:-:S04]  /*0500*/  FFMA R24, R24, R7, R23 ;  /* 0x0000000718187223 */ /* 0x000fc80000000017 */
[----:B------:R-:W-:-:S04]  /*0510*/  FFMA R8, R25, R8, R24 ;  /* 0x0000000819087223 */ /* 0x000fc80000000018 */
[----:B------:R-:W-:Y:S01]  /*0520*/  FFMA R12, R27, R10, R8 ;  /* 0x0000000a1b0c7223 */ /* 0x000fe20000000008 */
[----:B------:R-:W-:Y:S06]  /*0530*/  BRA.U UP0, `(.L_x_21) ;  /* 0xfffffffd003c7547 */ /* 0x000fec000b83ffff */
.L_x_20:
[----:B------:R-:W-:-:S04]  /*0540*/  ULOP3.LUT UR6, UR20, 0x7, URZ, 0xc0, !UPT ;  /* 0x0000000714067892 */ /* 0x000fc8000f8ec0ff */
[----:B------:R-:W-:-:S09]  /*0550*/  UISETP.NE.AND UP0, UPT, UR6, URZ, UPT ;  /* 0x000000ff0600728c */ /* 0x000fd2000bf05270 */
[----:B------:R-:W-:Y:S05]  /*0560*/  BRA.U !UP0, `(.L_x_22) ;  /* 0x0000000508387547 */ /* 0x000fea000b800000 */
[----:B------:R-:W-:Y:S02]  /*0570*/  UISETP.GE.U32.AND UP0, UPT, UR6, 0x4, UPT ;  /* 0x000000040600788c */ /* 0x000fe4000bf06070 */
[----:B------:R-:W-:-:S04]  /*0580*/  ULOP3.LUT UR5, UR20, 0x3, URZ, 0xc0, !UPT ;  /* 0x0000000314057892 */ /* 0x000fc8000f8ec0ff */
[----:B------:R-:W-:-:S03]  /*0590*/  UISETP.NE.AND UP1, UPT, UR5, URZ, UPT ;  /* 0x000000ff0500728c */ /* 0x000fc6000bf25270 */
[----:B------:R-:W-:Y:S08]  /*05a0*/  BRA.U !UP0, `(.L_x_23) ;  /* 0x00000001087c7547 */ /* 0x000ff0000b800000 */
[----:B------:R-:W1:Y:S01]  /*05b0*/  LDC.64 R6, c[0x0][0x388] ;  /* 0x0000e200ff067b82 */ /* 0x000e620000000a00 */
[----:B------:R-:W2:Y:S01]  /*05c0*/  LDCU.64 UR6, c[0x0][0x380] ;  /* 0x00007000ff0677ac */ /* 0x000ea20008000a00 */
[----:B------:R-:W-:Y:S01]  /*05d0*/  IMAD.U32 R9, RZ, RZ, UR4 ;  /* 0x00000004ff097e24 */ /* 0x000fe2000f8e00ff */
[C---:B------:R-:W-:Y:S02]  /*05e0*/  IADD3 R3, PT, PT, R13.reuse, UR4, RZ ;  /* 0x000000040d037c10 */ /* 0x040fe4000fffe0ff */
[----:B------:R-:W-:Y:S01]  /*05f0*/  IADD3 R10, P0, PT, R13, UR4, RZ ;  /* 0x000000040d0a7c10 */ /* 0x000fe2000ff1e0ff */
[----:B------:R-:W-:Y:S01]  /*0600*/  IMAD R9, R9, UR20, R0 ;  /* 0x0000001409097c24 */ /* 0x000fe2000f8e0200 */
[----:B------:R-:W-:Y:S01]  /*0610*/  MOV R11, UR20 ;  /* 0x00000014000b7c02 */ /* 0x000fe20008000f00 */
[----:B------:R-:W3:Y:S01]  /*0620*/  LDC.64 R4, c[0x0][0x380] ;  /* 0x0000e000ff047b82 */ /* 0x000ee20000000a00 */
[----:B------:R-:W-:Y:S01]  /*0630*/  MOV R15, UR20 ;  /* 0x00000014000f7c02 */ /* 0x000fe20008000f00 */
[----:B-1----:R-:W-:Y:S01]  /*0640*/  IMAD.WIDE R6, R9, 0x4, R6 ;  /* 0x0000000409067825 */ /* 0x002fe200078e0206 */
[----:B------:R-:W-:-:S05]  /*0650*/  MOV R9, UR20 ;  /* 0x0000001400097c02 */ /* 0x000fca0008000f00 */
[----:B------:R-:W-:Y:S02]  /*0660*/  IMAD.WIDE R8, R9, 0x4, R6 ;  /* 0x0000000409087825 */ /* 0x000fe400078e0206 */
[----:B0-----:R-:W4:Y:S02]  /*0670*/  LDG.E R6, desc[UR18][R6.64] ;  /* 0x0000001206067981 */ /* 0x001f24000c1e1900 */
[----:B---3--:R-:W-:Y:S01]  /*0680*/  IMAD.WIDE.U32 R4, R3, 0x4, R4 ;  /* 0x0000000403047825 */ /* 0x008fe200078e0004 */
[----:B------:R-:W-:Y:S01]  /*0690*/  IADD3.X R3, PT, PT, RZ, RZ, RZ, P0, !PT ;  /* 0x000000ffff037210 */ /* 0x000fe200007fe4ff */
[----:B------:R-:W3:Y:S01]  /*06a0*/  LDG.E R17, desc[UR18][R8.64] ;  /* 0x0000001208117981 */ /* 0x000ee2000c1e1900 */
[----:B--2---:R-:W-:-:S03]  /*06b0*/  LEA R2, P0, R10, UR6, 0x2 ;  /* 0x000000060a027c11 */ /* 0x004fc6000f8010ff */
[----:B------:R-:W4:Y:S01]  /*06c0*/  LDG.E R5, desc[UR18][R4.64] ;  /* 0x0000001204057981 */ /* 0x000f22000c1e1900 */
[----:B------:R-:W-:Y:S01]  /*06d0*/  LEA.HI.X R3, R10, UR7, R3, 0x2, P0 ;  /* 0x000000070a037c11 */ /* 0x000fe200080f1403 */
[----:B------:R-:W-:-:S04]  /*06e0*/  IMAD.WIDE R10, R11, 0x4, R8 ;  /* 0x000000040b0a7825 */ /* 0x000fc800078e0208 */
[----:B------:R-:W3:Y:S01]  /*06f0*/  LDG.E R16, desc[UR18][R2.64+0x4] ;  /* 0x0000041202107981 */ /* 0x000ee2000c1e1900 */
[----:B------:R-:W-:-:S03]  /*0700*/  IMAD.WIDE R14, R15, 0x4, R10 ;  /* 0x000000040f0e7825 */ /* 0x000fc600078e020a */
[----:B------:R-:W2:Y:S04]  /*0710*/  LDG.E R19, desc[UR18][R10.64] ;  /* 0x000000120a137981 */ /* 0x000ea8000c1e1900 */
[----:B------:R-:W2:Y:S04]  /*0720*/  LDG.E R18, desc[UR18][R2.64+0x8] ;  /* 0x0000081202127981 */ /* 0x000ea8000c1e1900 */
[----:B------:R-:W5:Y:S04]  /*0730*/  LDG.E R20, desc[UR18][R2.64+0xc] ;  /* 0x00000c1202147981 */ /* 0x000f68000c1e1900 */
[----:B------:R-:W5:Y:S01]  /*0740*/  LDG.E R14, desc[UR18][R14.64] ;  /* 0x000000120e0e7981 */ /* 0x000f62000c1e1900 */
[----:B------:R-:W-:Y:S01]  /*0750*/  UIADD3 UR4, UPT, UPT, UR4, 0x4, URZ ;  /* 0x0000000404047890 */ /* 0x000fe2000fffe0ff */
[----:B----4-:R-:W-:-:S04]  /*0760*/  FFMA R5, R5, R6, R12 ;  /* 0x0000000605057223 */ /* 0x010fc8000000000c */
[----:B---3--:R-:W-:-:S04]  /*0770*/  FFMA R5, R16, R17, R5 ;  /* 0x0000001110057223 */ /* 0x008fc80000000005 */
[----:B--2---:R-:W-:-:S04]  /*0780*/  FFMA R5, R18, R19, R5 ;  /* 0x0000001312057223 */ /* 0x004fc80000000005 */
[----:B-----5:R-:W-:-:S07]  /*0790*/  FFMA R12, R20, R14, R5 ;  /* 0x0000000e140c7223 */ /* 0x020fce0000000005 */
.L_x_23:
[----:B------:R-:W-:Y:S05]  /*07a0*/  BRA.U !UP1, `(.L_x_22) ;  /* 0x0000000109a87547 */ /* 0x000fea000b800000 */
[----:B------:R-:W-:Y:S01]  /*07b0*/  UISETP.NE.AND UP0, UPT, UR5, 0x1, UPT ;  /* 0x000000010500788c */ /* 0x000fe2000bf05270 */
[----:B------:R-:W-:Y:S01]  /*07c0*/  MOV R7, UR4 ;  /* 0x0000000400077c02 */ /* 0x000fe20008000f00 */
[----:B------:R-:W-:Y:S02]  /*07d0*/  ULOP3.LUT UR5, UR20, 0x1, URZ, 0xc0, !UPT ;  /* 0x0000000114057892 */ /* 0x000fe4000f8ec0ff */
[----:B------:R-:W-:Y:S02]  /*07e0*/  MOV R15, UR20 ;  /* 0x00000014000f7c02 */ /* 0x000fe40008000f00 */
[----:B------:R-:W-:Y:S01]  /*07f0*/  UISETP.NE.U32.AND UP1, UPT, UR5, 0x1, UPT ;  /* 0x000000010500788c */ /* 0x000fe2000bf25070 */
[----:B------:R-:W-:-:S04]  /*0800*/  PLOP3.LUT P1, PT, PT, PT, UP0, 0x80, 0x8 ;  /* 0x000000000008781c */ /* 0x000fc80003f2f008 */
[----:B------:R-:W1:Y:S01]  /*0810*/  @UP0 LDCU.128 UR8, c[0x0][0x380] ;  /* 0x00007000ff0807ac */ /* 0x000e620008000c00 */
[----:B------:R-:W-:Y:S01]  /*0820*/  PLOP3.LUT P0, PT, PT, PT, UP1, 0x80, 0x8 ;  /* 0x000000000008781c */ /* 0x000fe20003f0f018 */
[----:B------:R-:W2:Y:S04]  /*0830*/  @UP0 LDCU.64 UR6, c[0x0][0x380] ;  /* 0x00007000ff0607ac */ /* 0x000ea80008000a00 */
[----:B------:R-:W3:Y:S03]  /*0840*/  @!UP1 LDCU.128 UR12, c[0x0][0x380] ;  /* 0x00007000ff0c97ac */ /* 0x000ee60008000c00 */
[C---:B------:R-:W-:Y:S02]  /*0850*/  @P1 IADD3 R3, PT, PT, R13.reuse, UR4, RZ ;  /* 0x000000040d031c10 */ /* 0x040fe4000fffe0ff */
[----:B------:R-:W-:Y:S01]  /*0860*/  @P1 IADD3 R6, P2, PT, R13, UR4, RZ ;  /* 0x000000040d061c10 */ /* 0x000fe2000ff5e0ff */
[----:B------:R-:W-:Y:S01]  /*0870*/  @UP0 UIADD3 UR4, UPT, UPT, UR4, 0x2, URZ ;  /* 0x0000000204040890 */ /* 0x000fe2000fffe0ff */
[----:B-1----:R-:W-:Y:S01]  /*0880*/  MOV R11, UR9 ;  /* 0x00000009000b7c02 */ /* 0x002fe20008000f00 */
[----:B------:R-:W-:Y:S01]  /*0890*/  IMAD.U32 R10, RZ, RZ, UR8 ;  /* 0x00000008ff0a7e24 */ /* 0x000fe2000f8e00ff */
[----:B------:R-:W-:-:S02]  /*08a0*/  MOV R4, UR10 ;  /* 0x0000000a00047c02 */ /* 0x000fc40008000f00 */
[----:B------:R-:W-:Y:S01]  /*08b0*/  MOV R5, UR11 ;  /* 0x0000000b00057c02 */ /* 0x000fe20008000f00 */
[----:B------:R-:W-:-:S04]  /*08c0*/  @P1 IMAD.WIDE.U32 R10, R3, 0x4, R10 ;  /* 0x00000004030a1825 */ /* 0x000fc800078e000a */
[----:B------:R-:W-:Y:S01]  /*08d0*/  @P1 IMAD R3, R7, UR20, R0 ;  /* 0x0000001407031c24 */ /* 0x000fe2000f8e0200 */
[----:B------:R-:W-:Y:S01]  /*08e0*/  @P1 IADD3.X R7, PT, PT, RZ, RZ, RZ, P2, !PT ;  /* 0x000000ffff071210 */ /* 0x000fe200017fe4ff */
[----:B------:R-:W-:Y:S01]  /*08f0*/  IMAD.U32 R19, RZ, RZ, UR4 ;  /* 0x00000004ff137e24 */ /* 0x000fe2000f8e00ff */
[C---:B--2---:R-:W-:Y:S01]  /*0900*/  @P1 LEA R2, P2, R6.reuse, UR6, 0x2 ;  /* 0x0000000606021c11 */ /* 0x044fe2000f8410ff */
[----:B------:R-:W-:Y:S01]  /*0910*/  @P1 IMAD.WIDE R4, R3, 0x4, R4 ;  /* 0x0000000403041825 */ /* 0x000fe200078e0204 */
[----:B------:R-:W-:Y:S01]  /*0920*/  @!P0 IADD3 R17, PT, PT, R13, UR4, RZ ;  /* 0x000000040d118c10 */ /* 0x000fe2000fffe0ff */
[----:B0-----:R-:W2:Y:S01]  /*0930*/  @P1 LDG.E R11, desc[UR18][R10.64] ;  /* 0x000000120a0b1981 */ /* 0x001ea2000c1e1900 */
[----:B------:R-:W-:Y:S01]  /*0940*/  @P1 LEA.HI.X R3, R6, UR7, R7, 0x2, P2 ;  /* 0x0000000706031c11 */ /* 0x000fe200090f1407 */
[----:B------:R-:W-:Y:S01]  /*0950*/  @!P0 IMAD R19, R19, UR20, R0 ;  /* 0x0000001413138c24 */ /* 0x000fe2000f8e0200 */
[----:B---3--:R-:W-:Y:S01]  /*0960*/  MOV R6, UR12 ;  /* 0x0000000c00067c02 */ /* 0x008fe20008000f00 */
[----:B------:R-:W-:Y:S01]  /*0970*/  @P1 IMAD.WIDE R14, R15, 0x4, R4 ;  /* 0x000000040f0e1825 */ /* 0x000fe200078e0204 */
[----:B------:R-:W-:Y:S01]  /*0980*/  MOV R7, UR13 ;  /* 0x0000000d00077c02 */ /* 0x000fe20008000f00 */
[----:B------:R-:W2:Y:S01]  /*0990*/  @P1 LDG.E R4, desc[UR18][R4.64] ;  /* 0x0000001204041981 */ /* 0x000ea2000c1e1900 */
[----:B------:R-:W-:-:S02]  /*09a0*/  MOV R8, UR14 ;  /* 0x0000000e00087c02 */ /* 0x000fc40008000f00 */
[----:B------:R-:W-:Y:S01]  /*09b0*/  MOV R9, UR15 ;  /* 0x0000000f00097c02 */ /* 0x000fe20008000f00 */
[----:B------:R-:W-:Y:S01]  /*09c0*/  @!P0 IMAD.WIDE.U32 R6, R17, 0x4, R6 ;  /* 0x0000000411068825 */ /* 0x000fe200078e0006 */
[----:B------:R-:W3:Y:S03]  /*09d0*/  @P1 LDG.E R14, desc[UR18][R14.64] ;  /* 0x000000120e0e1981 */ /* 0x000ee6000c1e1900 */
[----:B------:R-:W-:Y:S01]  /*09e0*/  @!P0 IMAD.WIDE R8, R19, 0x4, R8 ;  /* 0x0000000413088825 */ /* 0x000fe200078e0208 */
[----:B------:R-:W3:Y:S04]  /*09f0*/  @P1 LDG.E R2, desc[UR18][R2.64+0x4] ;  /* 0x0000041202021981 */ /* 0x000ee8000c1e1900 */
[----:B------:R-:W4:Y:S04]  /*0a00*/  @!P0 LDG.E R7, desc[UR18][R6.64] ;  /* 0x0000001206078981 */ /* 0x000f28000c1e1900 */
[----:B------:R-:W4:Y:S01]  /*0a10*/  @!P0 LDG.E R8, desc[UR18][R8.64] ;  /* 0x0000001208088981 */ /* 0x000f22000c1e1900 */
[----:B--2---:R-:W-:-:S04]  /*0a20*/  @P1 FFMA R11, R11, R4, R12 ;  /* 0x000000040b0b1223 */ /* 0x004fc8000000000c */
[----:B---3--:R-:W-:-:S04]  /*0a30*/  @P1 FFMA R12, R2, R14, R11 ;  /* 0x0000000e020c1223 */ /* 0x008fc8000000000b */
[----:B----4-:R-:W-:-:S07]  /*0a40*/  @!P0 FFMA R12, R7, R8, R12 ;  /* 0x00000008070c8223 */ /* 0x010fce000000000c */
.L_x_22:
[----:B------:R-:W1:Y:S01]  /*0a50*/  LDC.64 R2, c[0x0][0x390] ;  /* 0x0000e400ff027b82 */ /* 0x000e620000000a00 */
[----:B------:R-:W-:-:S05]  /*0a60*/  IADD3 R13, PT, PT, R0, R13, RZ ;  /* 0x0000000d000d7210 */ /* 0x000fca0007ffe0ff */
[----:B-1----:R-:W-:-:S05]  /*0a70*/  IMAD.WIDE R2, R13, 0x4, R2 ;  /* 0x000000040d027825 */ /* 0x002fca00078e0202 */
[----:B0-----:R-:W-:Y:S01]  /*0a80*/  STG.E desc[UR18][R2.64], R12 ;  /* 0x0000000c02007986 */ /* 0x001fe2000c101912 */
[----:B------:R-:W-:Y:S05]  /*0a90*/  EXIT ;  /* 0x000000000000794d */ /* 0x000fea0003800000 */
.L_x_24:
        /* <DEDUP_REMOVED lines=14> */
.L_x_27:


//--------------------- .nv.shared._Z25matrixMultiplyPTB_dynamicPfS_S_i4dim3 --------------------------
	.section	.nv.shared._Z25matrixMultiplyPTB_dynamicPfS_S_i4dim3,"aw",@nobits
	.sectionflags	@""
	.align	4
.nv.shared._Z25matrixMultiplyPTB_dynamicPfS_S_i4dim3:
	.zero		1028


//--------------------- .nv.shared.reserved.0     --------------------------
	.section	.nv.shared.reserved.0,"aw",@nobits
	.weak		__nv_reservedSMEM_offset_0_alias
	.size		__nv_reservedSMEM_offset_0_alias, 0, 64
	.other		__nv_reservedSMEM_offset_0_alias,@"STO_CUDA_RESERVED_SHARED STV_DEFAULT"
__nv_reservedSMEM_offset_0_alias:
	.zero		0
	.zero		64


//--------------------- .nv.global                --------------------------
	.section	.nv.global,"aw",@nobits
	.align	4
.nv.global:
	.type		global_idx,@object
	.size		global_idx,(retreat - global_idx)
global_idx:
	.zero		4
	.type		retreat,@object
	.size		retreat,(.L_0 - retreat)
retreat:
	.zero		1
.L_0:


//--------------------- .nv.constant0._Z25matrixMultiplyPTB_dynamicPfS_S_i4dim3 --------------------------
	.section	.nv.constant0._Z25matrixMultiplyPTB_dynamicPfS_S_i4dim3,"a",@progbits
	.sectionflags	@""
	.align	4
.nv.constant0._Z25matrixMultiplyPTB_dynamicPfS_S_i4dim3:
	.zero		936


//--------------------- .nv.constant0._Z17matrixMultiplyPTBPfS_S_i4dim3 --------------------------
	.section	.nv.constant0._Z17matrixMultiplyPTBPfS_S_i4dim3,"a",@progbits
	.sectionflags	@""
	.align	4
.nv.constant0._Z17matrixMultiplyPTBPfS_S_i4dim3:
	.zero		936


//--------------------- .nv.constant0._Z14matrixMultiplyPfS_S_i --------------------------
	.section	.nv.constant0._Z14matrixMultiplyPfS_S_i,"a",@progbits
	.sectionflags	@""
	.align	4
.nv.constant0._Z14matrixMultiplyPfS_S_i:
	.zero		924


//--------------------- SYMBOLS --------------------------

	.type		.nv.reservedSmem.offset0,@object
	.size		.nv.reservedSmem.offset0,0x4
	.type		.nv.reservedSmem.cap,@object
	.size		.nv.reservedSmem.cap,0x4
